//
// Generated by NVIDIA NVVM Compiler
//
// Compiler Build ID: CL-36424714
// Cuda compilation tools, release 13.0, V13.0.88
// Based on NVVM 20.0.0
//

.version 9.0
.target sm_100
.address_size 64

	// .globl	_Z14kernel_do_raysP3RayS0_m
.global .align 8 .u64 dev_polygons;
.global .align 8 .u64 dev_lights;
.global .align 8 .u64 dev_textures;

.visible .entry _Z14kernel_do_raysP3RayS0_m(
	.param .u64 .ptr .align 1 _Z14kernel_do_raysP3RayS0_m_param_0,
	.param .u64 .ptr .align 1 _Z14kernel_do_raysP3RayS0_m_param_1,
	.param .u64 _Z14kernel_do_raysP3RayS0_m_param_2
)
{
	.reg .pred 	%p<25>;
	.reg .b16 	%rs<7>;
	.reg .b32 	%r<37>;
	.reg .b32 	%f<203>;
	.reg .b64 	%rd<35>;
	.reg .b64 	%fd<3>;

	ld.param.u64 	%rd10, [_Z14kernel_do_raysP3RayS0_m_param_2];
	mov.u32 	%r9, %ntid.x;
	mov.u32 	%r10, %ctaid.x;
	mov.u32 	%r11, %tid.x;
	mad.lo.s32 	%r12, %r9, %r10, %r11;
	cvt.s64.s32 	%rd34, %r12;
	setp.le.u64 	%p3, %rd10, %rd34;
	@%p3 bra 	$L__BB0_20;
$L__BB0_1:
	ld.param.u64 	%rd31, [_Z14kernel_do_raysP3RayS0_m_param_0];
	cvta.to.global.u64 	%rd11, %rd31;
	mad.lo.s64 	%rd3, %rd34, 52, %rd11;
	ld.global.u64 	%rd12, [dev_polygons];
	cvta.to.global.u64 	%rd4, %rd12;
	ld.global.f32 	%f1, [%rd3+16];
	ld.global.f32 	%f2, [%rd3+20];
	ld.global.f32 	%f3, [%rd3+12];
	mov.f32 	%f193, 0f501502F9;
	mov.f32 	%f191, 0f00000000;
	mov.b32 	%r34, -1;
	mov.b32 	%r33, 0;
	mov.f32 	%f192, %f191;
$L__BB0_2:
	mul.wide.u32 	%rd13, %r33, 76;
	add.s64 	%rd14, %rd4, %rd13;
	ld.global.f32 	%f69, [%rd14+12];
	ld.global.f32 	%f70, [%rd14+16];
	ld.global.f32 	%f71, [%rd14+20];
	ld.global.f32 	%f7, [%rd14];
	sub.f32 	%f8, %f69, %f7;
	ld.global.f32 	%f9, [%rd14+4];
	sub.f32 	%f10, %f70, %f9;
	ld.global.f32 	%f11, [%rd14+8];
	sub.f32 	%f12, %f71, %f11;
	ld.global.f32 	%f72, [%rd14+24];
	ld.global.f32 	%f73, [%rd14+28];
	ld.global.f32 	%f74, [%rd14+32];
	sub.f32 	%f13, %f72, %f7;
	sub.f32 	%f14, %f73, %f9;
	sub.f32 	%f15, %f74, %f11;
	mul.f32 	%f75, %f15, %f1;
	mul.f32 	%f76, %f14, %f2;
	sub.f32 	%f16, %f75, %f76;
	mul.f32 	%f77, %f13, %f2;
	mul.f32 	%f78, %f15, %f3;
	sub.f32 	%f17, %f77, %f78;
	mul.f32 	%f79, %f14, %f3;
	mul.f32 	%f80, %f13, %f1;
	sub.f32 	%f18, %f79, %f80;
	fma.rn.f32 	%f81, %f8, %f16, 0f00000000;
	fma.rn.f32 	%f82, %f10, %f17, %f81;
	fma.rn.f32 	%f19, %f12, %f18, %f82;
	abs.f32 	%f83, %f19;
	setp.lt.f32 	%p5, %f83, 0f33D6BF95;
	mov.pred 	%p24, 0;
	mov.f32 	%f194, 0f00000000;
	mov.f32 	%f195, 0f00000000;
	mov.f32 	%f196, 0f00000000;
	@%p5 bra 	$L__BB0_6;
	rcp.rn.f32 	%f20, %f19;
	ld.global.f32 	%f85, [%rd3];
	ld.global.f32 	%f86, [%rd3+4];
	ld.global.f32 	%f87, [%rd3+8];
	sub.f32 	%f21, %f85, %f7;
	sub.f32 	%f22, %f86, %f9;
	sub.f32 	%f23, %f87, %f11;
	fma.rn.f32 	%f88, %f16, %f21, 0f00000000;
	fma.rn.f32 	%f89, %f17, %f22, %f88;
	fma.rn.f32 	%f90, %f18, %f23, %f89;
	mul.f32 	%f24, %f20, %f90;
	setp.lt.f32 	%p7, %f24, 0f00000000;
	setp.gt.f32 	%p8, %f24, 0f3F800000;
	or.pred  	%p9, %p7, %p8;
	@%p9 bra 	$L__BB0_6;
	mul.f32 	%f92, %f12, %f22;
	mul.f32 	%f93, %f10, %f23;
	sub.f32 	%f25, %f92, %f93;
	mul.f32 	%f94, %f8, %f23;
	mul.f32 	%f95, %f12, %f21;
	sub.f32 	%f26, %f94, %f95;
	mul.f32 	%f96, %f10, %f21;
	mul.f32 	%f97, %f8, %f22;
	sub.f32 	%f27, %f96, %f97;
	fma.rn.f32 	%f98, %f25, %f3, 0f00000000;
	fma.rn.f32 	%f99, %f26, %f1, %f98;
	fma.rn.f32 	%f100, %f27, %f2, %f99;
	mul.f32 	%f28, %f20, %f100;
	setp.lt.f32 	%p11, %f28, 0f00000000;
	add.f32 	%f101, %f24, %f28;
	setp.gt.f32 	%p12, %f101, 0f3F800000;
	or.pred  	%p13, %p11, %p12;
	mov.f32 	%f195, %f24;
	@%p13 bra 	$L__BB0_6;
	fma.rn.f32 	%f102, %f13, %f25, 0f00000000;
	fma.rn.f32 	%f103, %f14, %f26, %f102;
	fma.rn.f32 	%f104, %f15, %f27, %f103;
	mul.f32 	%f105, %f20, %f104;
	setp.gt.f32 	%p24, %f105, 0f33D6BF95;
	selp.f32 	%f194, %f105, 0f00000000, %p24;
	mov.f32 	%f195, %f24;
	mov.f32 	%f196, %f28;
$L__BB0_6:
	setp.gt.f32 	%p14, %f193, %f194;
	and.pred  	%p15, %p24, %p14;
	selp.f32 	%f193, %f194, %f193, %p15;
	selp.f32 	%f192, %f195, %f192, %p15;
	selp.f32 	%f191, %f196, %f191, %p15;
	selp.b32 	%r34, %r33, %r34, %p15;
	add.s32 	%r33, %r33, 1;
	setp.ne.s32 	%p16, %r33, 50;
	@%p16 bra 	$L__BB0_2;
	setp.eq.s32 	%p17, %r34, -1;
	@%p17 bra 	$L__BB0_18;
	ld.global.f32 	%f106, [%rd3];
	ld.global.f32 	%f107, [%rd3+4];
	ld.global.f32 	%f108, [%rd3+8];
	fma.rn.f32 	%f36, %f193, %f3, %f106;
	fma.rn.f32 	%f37, %f193, %f1, %f107;
	fma.rn.f32 	%f38, %f193, %f2, %f108;
	ld.global.u64 	%rd15, [dev_textures];
	cvta.to.global.u64 	%rd16, %rd15;
	mul.wide.s32 	%rd17, %r34, 76;
	add.s64 	%rd18, %rd4, %rd17;
	add.s64 	%rd5, %rd18, 72;
	ld.global.u32 	%r16, [%rd18+72];
	mul.wide.s32 	%rd19, %r16, 3080;
	add.s64 	%rd20, %rd16, %rd19;
	mov.f32 	%f109, 0f3F800000;
	sub.f32 	%f110, %f109, %f192;
	sub.f32 	%f111, %f110, %f191;
	ld.global.f32 	%f112, [%rd18+48];
	ld.global.f32 	%f113, [%rd18+56];
	mul.f32 	%f114, %f192, %f113;
	fma.rn.f32 	%f115, %f111, %f112, %f114;
	ld.global.f32 	%f116, [%rd18+64];
	fma.rn.f32 	%f117, %f191, %f116, %f115;
	ld.global.f32 	%f118, [%rd18+52];
	ld.global.f32 	%f119, [%rd18+60];
	mul.f32 	%f120, %f192, %f119;
	fma.rn.f32 	%f121, %f111, %f118, %f120;
	ld.global.f32 	%f122, [%rd18+68];
	fma.rn.f32 	%f123, %f191, %f122, %f121;
	ld.global.u32 	%r17, [%rd20+3072];
	cvt.rn.f32.s32 	%f124, %r17;
	mul.f32 	%f125, %f117, %f124;
	cvt.rzi.s32.f32 	%r18, %f125;
	ld.global.u32 	%r19, [%rd20+3076];
	cvt.rn.f32.s32 	%f126, %r19;
	mul.f32 	%f127, %f123, %f126;
	cvt.rzi.s32.f32 	%r20, %f127;
	mad.lo.s32 	%r21, %r20, %r17, %r18;
	mul.wide.s32 	%rd21, %r21, 12;
	add.s64 	%rd22, %rd20, %rd21;
	.pragma "used_bytes_mask 7";
	ld.global.u32 	%r22, [%rd22];
	bfe.u32 	%r23, %r22, 16, 8;
	cvt.u16.u32 	%rs1, %r23;
	bfe.u32 	%r24, %r22, 8, 8;
	cvt.u16.u32 	%rs2, %r24;
	bfe.u32 	%r25, %r22, 0, 8;
	cvt.u16.u32 	%rs3, %r25;
	ld.global.f32 	%f39, [%rd22+4];
	ld.global.u64 	%rd23, [dev_lights];
	cvta.to.global.u64 	%rd6, %rd23;
	ld.global.f32 	%f40, [%rd6];
	ld.global.f32 	%f41, [%rd6+4];
	ld.global.f32 	%f42, [%rd6+8];
	mov.b32 	%r35, 0;
$L__BB0_9:
	add.s32 	%r35, %r35, 2;
	setp.ne.s32 	%p18, %r35, 50;
	@%p18 bra 	$L__BB0_9;
	ld.global.f32 	%f43, [%rd6+24];
	ld.global.f32 	%f44, [%rd6+28];
	ld.global.f32 	%f45, [%rd6+32];
	mov.b32 	%r36, 0;
$L__BB0_11:
	add.s32 	%r36, %r36, 2;
	setp.ne.s32 	%p19, %r36, 50;
	@%p19 bra 	$L__BB0_11;
	and.b16  	%rs4, %rs3, 255;
	cvt.rn.f32.u16 	%f46, %rs4;
	and.b16  	%rs5, %rs2, 255;
	cvt.rn.f32.u16 	%f47, %rs5;
	and.b16  	%rs6, %rs1, 255;
	cvt.rn.f32.u16 	%f48, %rs6;
	sub.f32 	%f129, %f40, %f36;
	sub.f32 	%f130, %f41, %f37;
	sub.f32 	%f131, %f42, %f38;
	fma.rn.f32 	%f132, %f129, %f129, 0f00000000;
	fma.rn.f32 	%f133, %f130, %f130, %f132;
	fma.rn.f32 	%f134, %f131, %f131, %f133;
	sqrt.rn.f32 	%f135, %f134;
	div.rn.f32 	%f136, %f129, %f135;
	div.rn.f32 	%f137, %f130, %f135;
	div.rn.f32 	%f138, %f131, %f135;
	ld.global.f32 	%f49, [%rd5+-36];
	fma.rn.f32 	%f139, %f136, %f49, 0f00000000;
	ld.global.f32 	%f50, [%rd5+-32];
	fma.rn.f32 	%f140, %f137, %f50, %f139;
	ld.global.f32 	%f51, [%rd5+-28];
	fma.rn.f32 	%f141, %f138, %f51, %f140;
	max.f32 	%f52, %f141, 0f00000000;
	cvt.f64.f32 	%fd1, %f52;
	setp.leu.f64 	%p20, %fd1, 0d3EE4F8B588E368F1;
	mov.f32 	%f200, 0f00000000;
	mov.f32 	%f201, %f200;
	mov.f32 	%f202, %f200;
	@%p20 bra 	$L__BB0_14;
	ld.global.f32 	%f142, [%rd6+12];
	mul.f32 	%f143, %f52, %f142;
	ld.global.f32 	%f144, [%rd6+16];
	mul.f32 	%f145, %f52, %f144;
	ld.global.f32 	%f146, [%rd6+20];
	mul.f32 	%f147, %f52, %f146;
	fma.rn.f32 	%f202, %f143, %f46, 0f00000000;
	fma.rn.f32 	%f201, %f145, %f47, 0f00000000;
	fma.rn.f32 	%f200, %f147, %f48, 0f00000000;
$L__BB0_14:
	sub.f32 	%f148, %f43, %f36;
	sub.f32 	%f149, %f44, %f37;
	sub.f32 	%f150, %f45, %f38;
	fma.rn.f32 	%f151, %f148, %f148, 0f00000000;
	fma.rn.f32 	%f152, %f149, %f149, %f151;
	fma.rn.f32 	%f153, %f150, %f150, %f152;
	sqrt.rn.f32 	%f154, %f153;
	div.rn.f32 	%f155, %f148, %f154;
	div.rn.f32 	%f156, %f149, %f154;
	div.rn.f32 	%f157, %f150, %f154;
	fma.rn.f32 	%f158, %f155, %f49, 0f00000000;
	fma.rn.f32 	%f159, %f156, %f50, %f158;
	fma.rn.f32 	%f160, %f157, %f51, %f159;
	max.f32 	%f59, %f160, 0f00000000;
	cvt.f64.f32 	%fd2, %f59;
	setp.leu.f64 	%p21, %fd2, 0d3EE4F8B588E368F1;
	@%p21 bra 	$L__BB0_16;
	ld.global.f32 	%f161, [%rd6+36];
	mul.f32 	%f162, %f59, %f161;
	ld.global.f32 	%f163, [%rd6+40];
	mul.f32 	%f164, %f59, %f163;
	ld.global.f32 	%f165, [%rd6+44];
	mul.f32 	%f166, %f59, %f165;
	fma.rn.f32 	%f202, %f162, %f46, %f202;
	fma.rn.f32 	%f201, %f164, %f47, %f201;
	fma.rn.f32 	%f200, %f166, %f48, %f200;
$L__BB0_16:
	add.f32 	%f167, %f202, 0f00000000;
	add.f32 	%f168, %f201, 0f00000000;
	add.f32 	%f169, %f200, 0f00000000;
	st.global.f32 	[%rd3+24], %f167;
	st.global.f32 	[%rd3+28], %f168;
	st.global.f32 	[%rd3+32], %f169;
	setp.leu.f32 	%p22, %f39, 0f3CF5C28F;
	@%p22 bra 	$L__BB0_19;
	ld.param.u64 	%rd32, [_Z14kernel_do_raysP3RayS0_m_param_1];
	cvta.to.global.u64 	%rd24, %rd32;
	mad.lo.s64 	%rd25, %rd34, 52, %rd24;
	ld.global.u64 	%rd26, [dev_polygons];
	cvta.to.global.u64 	%rd27, %rd26;
	add.s64 	%rd29, %rd27, %rd17;
	ld.global.f32 	%f170, [%rd29+36];
	fma.rn.f32 	%f171, %f3, %f170, 0f00000000;
	ld.global.f32 	%f172, [%rd29+40];
	fma.rn.f32 	%f173, %f1, %f172, %f171;
	ld.global.f32 	%f174, [%rd29+44];
	fma.rn.f32 	%f175, %f2, %f174, %f173;
	add.f32 	%f176, %f175, %f175;
	mul.f32 	%f177, %f170, %f176;
	mul.f32 	%f178, %f172, %f176;
	mul.f32 	%f179, %f174, %f176;
	sub.f32 	%f180, %f3, %f177;
	sub.f32 	%f181, %f1, %f178;
	sub.f32 	%f182, %f2, %f179;
	fma.rn.f32 	%f183, %f170, 0f3CF5C28F, %f36;
	fma.rn.f32 	%f184, %f172, 0f3CF5C28F, %f37;
	fma.rn.f32 	%f185, %f174, 0f3CF5C28F, %f38;
	st.global.f32 	[%rd25], %f183;
	st.global.f32 	[%rd25+4], %f184;
	st.global.f32 	[%rd25+8], %f185;
	st.global.f32 	[%rd25+12], %f180;
	st.global.f32 	[%rd25+16], %f181;
	st.global.f32 	[%rd25+20], %f182;
	ld.global.f32 	%f186, [%rd3+40];
	mul.f32 	%f187, %f39, %f186;
	st.global.f32 	[%rd25+40], %f187;
	ld.global.u32 	%r27, [%rd3+44];
	st.global.u32 	[%rd25+44], %r27;
	ld.global.u32 	%r28, [%rd3+48];
	st.global.u32 	[%rd25+48], %r28;
	bra.uni 	$L__BB0_19;
$L__BB0_18:
	mov.b32 	%r29, 0;
	st.global.u32 	[%rd3+24], %r29;
	st.global.u32 	[%rd3+28], %r29;
	st.global.u32 	[%rd3+32], %r29;
$L__BB0_19:
	ld.param.u64 	%rd33, [_Z14kernel_do_raysP3RayS0_m_param_2];
	mov.u32 	%r30, %ntid.x;
	mov.u32 	%r31, %nctaid.x;
	mul.lo.s32 	%r32, %r30, %r31;
	cvt.s64.s32 	%rd30, %r32;
	add.s64 	%rd34, %rd34, %rd30;
	setp.lt.u64 	%p23, %rd34, %rd33;
	@%p23 bra 	$L__BB0_1;
$L__BB0_20:
	ret;

}


// ===== COMPILED SASS (sm_100) =====

	.target	sm_100

	.elftype	@"ET_EXEC"


//--------------------- .note.nv.tkinfo           --------------------------
	.section	.note.nv.tkinfo,"",@"SHT_NOTE"
	.sectionflags	@"SHF_NOTE_NV_TKINFO"
	.tkinfo
        /*0018*/ 	.word	0x00000002
        /*0030*/ 	.string	""
        /*0030*/ 	.string	"ptxas"
        /*0030*/ 	.string	"Cuda compilation tools, release 13.0, V13.0.88"
        /*0030*/ 	.string	"Build cuda_13.0.r13.0/compiler.36424714_0"
        /*0030*/ 	.string	"-arch sm_100 -m 64 "



//--------------------- .note.nv.cuinfo           --------------------------
	.section	.note.nv.cuinfo,"",@"SHT_NOTE"
	.sectionflags	@"SHF_NOTE_NV_CUINFO"
        /*0018*/ 	.short	0x0002
        /*001a*/ 	.short	0x0064
        /*001c*/ 	.short	0x0082
	.zero		2


//--------------------- .nv.info                  --------------------------
	.section	.nv.info,"",@"SHT_CUDA_INFO"
	.align	4


	//----- nvinfo : EIATTR_REGCOUNT
	.align		4
        /*0000*/ 	.byte	0x04, 0x2f
        /*0002*/ 	.short	(.L_4 - .L_3)
	.align		4
.L_3:
        /*0004*/ 	.word	index@(_Z14kernel_do_raysP3RayS0_m)
        /*0008*/ 	.word	0x0000002b


	//----- nvinfo : EIATTR_FRAME_SIZE
	.align		4
.L_4:
        /*000c*/ 	.byte	0x04, 0x11
        /*000e*/ 	.short	(.L_6 - .L_5)
	.align		4
.L_5:
        /*0010*/ 	.word	index@($__internal_2_$__cuda_sm3x_div_rn_noftz_f32_slowpath)
        /*0014*/ 	.word	0x00000000


	//----- nvinfo : EIATTR_FRAME_SIZE
	.align		4
.L_6:
        /*0018*/ 	.byte	0x04, 0x11
        /*001a*/ 	.short	(.L_8 - .L_7)
	.align		4
.L_7:
        /*001c*/ 	.word	index@($__internal_1_$__cuda_sm20_sqrt_rn_f32_slowpath)
        /*0020*/ 	.word	0x00000000


	//----- nvinfo : EIATTR_FRAME_SIZE
	.align		4
.L_8:
        /*0024*/ 	.byte	0x04, 0x11
        /*0026*/ 	.short	(.L_10 - .L_9)
	.align		4
.L_9:
        /*0028*/ 	.word	index@($__internal_0_$__cuda_sm20_rcp_rn_f32_slowpath)
        /*002c*/ 	.word	0x00000000


	//----- nvinfo : EIATTR_FRAME_SIZE
	.align		4
.L_10:
        /*0030*/ 	.byte	0x04, 0x11
        /*0032*/ 	.short	(.L_12 - .L_11)
	.align		4
.L_11:
        /*0034*/ 	.word	index@(_Z14kernel_do_raysP3RayS0_m)
        /*0038*/ 	.word	0x00000000


	//----- nvinfo : EIATTR_MIN_STACK_SIZE
	.align		4
.L_12:
        /*003c*/ 	.byte	0x04, 0x12
        /*003e*/ 	.short	(.L_14 - .L_13)
	.align		4
.L_13:
        /*0040*/ 	.word	index@(_Z14kernel_do_raysP3RayS0_m)
        /*0044*/ 	.word	0x00000000
.L_14:


//--------------------- .nv.compat                --------------------------
	.section	.nv.compat,"",@"SHT_CUDA_COMPAT_INFO"
	.align	4
        /*0000*/ 	.byte	0x02, 0x09, 0x00, 0x00, 0x02, 0x02, 0x01, 0x00, 0x02, 0x05, 0x05, 0x00, 0x03, 0x07, 0x01, 0x01
        /*0010*/ 	.byte	0x02, 0x03, 0x00, 0x00, 0x02, 0x06, 0x01, 0x00, 0x04, 0x0b, 0x08, 0x00, 0x01, 0x00, 0x00, 0x00
        /*0020*/ 	.byte	0x00, 0x00, 0x00, 0x00


//--------------------- .nv.info._Z14kernel_do_raysP3RayS0_m --------------------------
	.section	.nv.info._Z14kernel_do_raysP3RayS0_m,"",@"SHT_CUDA_INFO"
	.sectionflags	@""
	.align	4


	//----- nvinfo : EIATTR_CUDA_API_VERSION
	.align		4
        /*0000*/ 	.byte	0x04, 0x37
        /*0002*/ 	.short	(.L_16 - .L_15)
.L_15:
        /*0004*/ 	.word	0x00000082


	//----- nvinfo : EIATTR_KPARAM_INFO
	.align		4
.L_16:
        /*0008*/ 	.byte	0x04, 0x17
        /*000a*/ 	.short	(.L_18 - .L_17)
.L_17:
        /*000c*/ 	.word	0x00000000
        /*0010*/ 	.short	0x0002
        /*0012*/ 	.short	0x0010
        /*0014*/ 	.byte	0x00, 0xf0, 0x21, 0x00


	//----- nvinfo : EIATTR_KPARAM_INFO
	.align		4
.L_18:
        /*0018*/ 	.byte	0x04, 0x17
        /*001a*/ 	.short	(.L_20 - .L_19)
.L_19:
        /*001c*/ 	.word	0x00000000
        /*0020*/ 	.short	0x0001
        /*0022*/ 	.short	0x0008
        /*0024*/ 	.byte	0x00, 0xf5, 0x21, 0x00


	//----- nvinfo : EIATTR_KPARAM_INFO
	.align		4
.L_20:
        /*0028*/ 	.byte	0x04, 0x17
        /*002a*/ 	.short	(.L_22 - .L_21)
.L_21:
        /*002c*/ 	.word	0x00000000
        /*0030*/ 	.short	0x0000
        /*0032*/ 	.short	0x0000
        /*0034*/ 	.byte	0x00, 0xf5, 0x21, 0x00


	//----- nvinfo : EIATTR_SPARSE_MMA_MASK
	.align		4
.L_22:
        /*0038*/ 	.byte	0x03, 0x50
        /*003a*/ 	.short	0x0000


	//----- nvinfo : EIATTR_MAXREG_COUNT
	.align		4
        /*003c*/ 	.byte	0x03, 0x1b
        /*003e*/ 	.short	0x00ff


	//----- nvinfo : EIATTR_MERCURY_ISA_VERSION
	.align		4
        /*0040*/ 	.byte	0x03, 0x5f
        /*0042*/ 	.short	0x0101


	//----- nvinfo : EIATTR_UNUSED_LOAD_BYTE_OFFSET
	.align		4
        /*0044*/ 	.byte	0x04, 0x44
        /*0046*/ 	.short	(.L_24 - .L_23)


	//   ....[0]....
.L_23:
        /*0048*/ 	.word	0x000009d0
        /*004c*/ 	.word	0x00000007


	//----- nvinfo : EIATTR_VRC_CTA_INIT_COUNT
	.align		4
.L_24:
        /*0050*/ 	.byte	0x02, 0x4a
	.zero		1
	.zero		1


	//----- nvinfo : EIATTR_EXIT_INSTR_OFFSETS
	.align		4
        /*0054*/ 	.byte	0x04, 0x1c
        /*0056*/ 	.short	(.L_26 - .L_25)


	//   ....[0]....
.L_25:
        /*0058*/ 	.word	0x00000090


	//   ....[1]....
        /*005c*/ 	.word	0x00001890


	//----- nvinfo : EIATTR_CRS_STACK_SIZE
	.align		4
.L_26:
        /*0060*/ 	.byte	0x04, 0x1e
        /*0062*/ 	.short	(.L_28 - .L_27)
.L_27:
        /*0064*/ 	.word	0x00000000


	//----- nvinfo : EIATTR_CBANK_PARAM_SIZE
	.align		4
.L_28:
        /*0068*/ 	.byte	0x03, 0x19
        /*006a*/ 	.short	0x0018


	//----- nvinfo : EIATTR_PARAM_CBANK
	.align		4
        /*006c*/ 	.byte	0x04, 0x0a
        /*006e*/ 	.short	(.L_30 - .L_29)
	.align		4
.L_29:
        /*0070*/ 	.word	index@(.nv.constant0._Z14kernel_do_raysP3RayS0_m)
        /*0074*/ 	.short	0x0380
        /*0076*/ 	.short	0x0018


	//----- nvinfo : EIATTR_SW_WAR
	.align		4
.L_30:
        /*0078*/ 	.byte	0x04, 0x36
        /*007a*/ 	.short	(.L_32 - .L_31)
.L_31:
        /*007c*/ 	.word	0x00000008
.L_32:


//--------------------- .nv.callgraph             --------------------------
	.section	.nv.callgraph,"",@"SHT_CUDA_CALLGRAPH"
	.align	4
	.sectionentsize	8
	.align		4
        /*0000*/ 	.word	0x00000000
	.align		4
        /*0004*/ 	.word	0xffffffff
	.align		4
        /*0008*/ 	.word	0x00000000
	.align		4
        /*000c*/ 	.word	0xfffffffe
	.align		4
        /*0010*/ 	.word	0x00000000
	.align		4
        /*0014*/ 	.word	0xfffffffd
	.align		4
        /*0018*/ 	.word	0x00000000
	.align		4
        /*001c*/ 	.word	0xfffffffc


//--------------------- .nv.constant4             --------------------------
	.section	.nv.constant4,"a",@progbits
	.align	8
	.align		8
.nv.constant4:
        /*0000*/ 	.dword	dev_polygons
	.align		8
        /*0008*/ 	.dword	dev_lights
	.align		8
        /*0010*/ 	.dword	dev_textures


//--------------------- .text._Z14kernel_do_raysP3RayS0_m --------------------------
	.section	.text._Z14kernel_do_raysP3RayS0_m,"ax",@progbits
	.align	128
        .global         _Z14kernel_do_raysP3RayS0_m
        .type           _Z14kernel_do_raysP3RayS0_m,@function
        .size           _Z14kernel_do_raysP3RayS0_m,(.L_x_49 - _Z14kernel_do_raysP3RayS0_m)
        .other          _Z14kernel_do_raysP3RayS0_m,@"STO_CUDA_ENTRY STV_DEFAULT"
_Z14kernel_do_raysP3RayS0_m:
.text._Z14kernel_do_raysP3RayS0_m:
[----:B------:R-:W-:Y:S01]  /*0000*/  LDC R1, c[0x0][0x37c] ;  /* 0x0000df00ff017b82 */ /* 0x000fe20000000800 */
[----:B------:R-:W0:Y:S01]  /*0010*/  S2R R30, SR_CTAID.X ;  /* 0x00000000001e7919 */ /* 0x000e220000002500 */
[----:B------:R-:W0:Y:S01]  /*0020*/  LDCU UR4, c[0x0][0x360] ;  /* 0x00006c00ff0477ac */ /* 0x000e220008000800 */
[----:B------:R-:W0:Y:S01]  /*0030*/  S2R R3, SR_TID.X ;  /* 0x0000000000037919 */ /* 0x000e220000002100 */
[----:B------:R-:W1:Y:S01]  /*0040*/  LDCU.64 UR6, c[0x0][0x390] ;  /* 0x00007200ff0677ac */ /* 0x000e620008000a00 */
[----:B0-----:R-:W-:-:S05]  /*0050*/  IMAD R30, R30, UR4, R3 ;  /* 0x000000041e1e7c24 */ /* 0x001fca000f8e0203 */
[----:B-1----:R-:W-:Y:S02]  /*0060*/  ISETP.GE.U32.AND P0, PT, R30, UR6, PT ;  /* 0x000000061e007c0c */ /* 0x002fe4000bf06070 */
[----:B------:R-:W-:-:S04]  /*0070*/  SHF.R.S32.HI R29, RZ, 0x1f, R30 ;  /* 0x0000001fff1d7819 */ /* 0x000fc8000001141e */
[----:B------:R-:W-:-:S13]  /*0080*/  ISETP.GE.U32.AND.EX P0, PT, R29, UR7, PT, P0 ;  /* 0x000000071d007c0c */ /* 0x000fda000bf06100 */
[----:B------:R-:W-:Y:S05]  /*0090*/  @P0 EXIT ;  /* 0x000000000000094d */ /* 0x000fea0003800000 */
[----:B------:R-:W0:Y:S02]  /*00a0*/  LDCU.64 UR4, c[0x0][0x358] ;  /* 0x00006b00ff0477ac */ /* 0x000e240008000a00 */
.L_x_29:
[----:B012---:R-:W1:Y:S01]  /*00b0*/  LDC.64 R18, c[0x0][0x380] ;  /* 0x0000e000ff127b82 */ /* 0x007e620000000a00 */
[----:B------:R-:W-:-:S07]  /*00c0*/  IMAD R3, R29, 0x34, RZ ;  /* 0x000000341d037824 */ /* 0x000fce00078e02ff */
[----:B------:R-:W0:Y:S01]  /*00d0*/  LDC.64 R38, c[0x4][RZ] ;  /* 0x01000000ff267b82 */ /* 0x000e220000000a00 */
[----:B-1----:R-:W-:-:S05]  /*00e0*/  IMAD.WIDE.U32 R18, R30, 0x34, R18 ;  /* 0x000000341e127825 */ /* 0x002fca00078e0012 */
[----:B------:R-:W-:Y:S01]  /*00f0*/  IADD3 R19, PT, PT, R19, R3, RZ ;  /* 0x0000000313137210 */ /* 0x000fe20007ffe0ff */
[----:B0-----:R-:W5:Y:S04]  /*0100*/  LDG.E.64 R38, desc[UR4][R38.64] ;  /* 0x0000000426267981 */ /* 0x001f68000c1e1b00 */
[----:B------:R0:W5:Y:S04]  /*0110*/  LDG.E R28, desc[UR4][R18.64+0x10] ;  /* 0x00001004121c7981 */ /* 0x000168000c1e1900 */
[----:B------:R0:W5:Y:S04]  /*0120*/  LDG.E R27, desc[UR4][R18.64+0x14] ;  /* 0x00001404121b7981 */ /* 0x000168000c1e1900 */
[----:B------:R0:W5:Y:S01]  /*0130*/  LDG.E R7, desc[UR4][R18.64+0xc] ;  /* 0x00000c0412077981 */ /* 0x000162000c1e1900 */
[----:B------:R-:W-:Y:S01]  /*0140*/  HFMA2 R22, -RZ, RZ, 32.65625, 4.5359134674072265625e-05 ;  /* 0x501502f9ff167431 */ /* 0x000fe200000001ff */
[----:B------:R-:W-:Y:S01]  /*0150*/  MOV R6, RZ ;  /* 0x000000ff00067202 */ /* 0x000fe20000000f00 */
[----:B------:R-:W-:Y:S01]  /*0160*/  HFMA2 R13, -RZ, RZ, 0, 0 ;  /* 0x00000000ff0d7431 */ /* 0x000fe200000001ff */
[----:B------:R-:W-:-:S02]  /*0170*/  MOV R26, 0xffffffff ;  /* 0xffffffff001a7802 */ /* 0x000fc40000000f00 */
[----:B------:R-:W-:-:S07]  /*0180*/  MOV R8, RZ ;  /* 0x000000ff00087202 */ /* 0x000fce0000000f00 */
.L_x_5:
[----:B-----5:R-:W-:-:S05]  /*0190*/  IMAD.WIDE.U32 R4, R13, 0x4c, R38 ;  /* 0x0000004c0d047825 */ /* 0x020fca00078e0026 */
[----:B------:R-:W2:Y:S04]  /*01a0*/  LDG.E R11, desc[UR4][R4.64+0x4] ;  /* 0x00000404040b7981 */ /* 0x000ea8000c1e1900 */
[----:B------:R-:W2:Y:S04]  /*01b0*/  LDG.E R20, desc[UR4][R4.64+0x1c] ;  /* 0x00001c0404147981 */ /* 0x000ea8000c1e1900 */
[----:B------:R-:W3:Y:S04]  /*01c0*/  LDG.E R10, desc[UR4][R4.64+0x8] ;  /* 0x00000804040a7981 */ /* 0x000ee8000c1e1900 */
[----:B------:R-:W3:Y:S04]  /*01d0*/  LDG.E R3, desc[UR4][R4.64+0x20] ;  /* 0x0000200404037981 */ /* 0x000ee8000c1e1900 */
[----:B------:R-:W4:Y:S04]  /*01e0*/  LDG.E R0, desc[UR4][R4.64+0xc] ;  /* 0x00000c0404007981 */ /* 0x000f28000c1e1900 */
[----:B------:R-:W4:Y:S04]  /*01f0*/  LDG.E R9, desc[UR4][R4.64] ;  /* 0x0000000404097981 */ /* 0x000f28000c1e1900 */
[----:B------:R-:W4:Y:S04]  /*0200*/  LDG.E R2, desc[UR4][R4.64+0x18] ;  /* 0x0000180404027981 */ /* 0x000f28000c1e1900 */
[----:B------:R-:W4:Y:S04]  /*0210*/  LDG.E R12, desc[UR4][R4.64+0x10] ;  /* 0x00001004040c7981 */ /* 0x000f28000c1e1900 */
[----:B------:R1:W4:Y:S01]  /*0220*/  LDG.E R23, desc[UR4][R4.64+0x14] ;  /* 0x0000140404177981 */ /* 0x000322000c1e1900 */
[----:B------:R-:W-:Y:S01]  /*0230*/  BSSY.RECONVERGENT B0, `(.L_x_0) ;  /* 0x0000046000007945 */ /* 0x000fe20003800200 */
[----:B------:R-:W-:-:S02]  /*0240*/  PLOP3.LUT P0, PT, PT, PT, PT, 0x8, 0x80 ;  /* 0x000000000080781c */ /* 0x000fc40003f0e170 */
[----:B------:R-:W-:Y:S02]  /*0250*/  MOV R21, RZ ;  /* 0x000000ff00157202 */ /* 0x000fe40000000f00 */
[----:B------:R-:W-:Y:S01]  /*0260*/  MOV R17, RZ ;  /* 0x000000ff00117202 */ /* 0x000fe20000000f00 */
[----:B--2---:R-:W-:-:S04]  /*0270*/  FADD R20, -R11, R20 ;  /* 0x000000140b147221 */ /* 0x004fc80000000100 */
[----:B------:R-:W-:Y:S01]  /*0280*/  FMUL R15, R27, R20 ;  /* 0x000000141b0f7220 */ /* 0x000fe20000400000 */
[----:B---3--:R-:W-:-:S04]  /*0290*/  FADD R16, -R10, R3 ;  /* 0x000000030a107221 */ /* 0x008fc80000000100 */
[-C--:B------:R-:W-:Y:S01]  /*02a0*/  FMUL R14, R7, R16.reuse ;  /* 0x00000010070e7220 */ /* 0x080fe20000400000 */
[----:B----4-:R-:W-:Y:S01]  /*02b0*/  FADD R3, R0, -R9 ;  /* 0x8000000900037221 */ /* 0x010fe20000000000 */
[----:B------:R-:W-:Y:S01]  /*02c0*/  FFMA R0, R28, R16, -R15 ;  /* 0x000000101c007223 */ /* 0x000fe2000000080f */
[----:B------:R-:W-:Y:S01]  /*02d0*/  MOV R15, RZ ;  /* 0x000000ff000f7202 */ /* 0x000fe20000000f00 */
[----:B------:R-:W-:Y:S02]  /*02e0*/  FADD R2, -R9, R2 ;  /* 0x0000000209027221 */ /* 0x000fe40000000100 */
[----:B-1----:R-:W-:Y:S01]  /*02f0*/  FFMA R4, R3, R0, RZ ;  /* 0x0000000003047223 */ /* 0x002fe200000000ff */
[----:B------:R-:W-:Y:S01]  /*0300*/  FADD R25, R12, -R11 ;  /* 0x8000000b0c197221 */ /* 0x000fe20000000000 */
[-C--:B------:R-:W-:Y:S01]  /*0310*/  FMUL R12, R28, R2.reuse ;  /* 0x000000021c0c7220 */ /* 0x080fe20000400000 */
[----:B------:R-:W-:Y:S01]  /*0320*/  FFMA R14, R27, R2, -R14 ;  /* 0x000000021b0e7223 */ /* 0x000fe2000000080e */
[----:B------:R-:W-:-:S02]  /*0330*/  FADD R23, R23, -R10 ;  /* 0x8000000a17177221 */ /* 0x000fc40000000000 */
[----:B------:R-:W-:Y:S01]  /*0340*/  FFMA R12, R7, R20, -R12 ;  /* 0x00000014070c7223 */ /* 0x000fe2000000080c */
[----:B------:R-:W-:-:S04]  /*0350*/  FFMA R4, R25, R14, R4 ;  /* 0x0000000e19047223 */ /* 0x000fc80000000004 */
[----:B------:R-:W-:-:S05]  /*0360*/  FFMA R33, R23, R12, R4 ;  /* 0x0000000c17217223 */ /* 0x000fca0000000004 */
[----:B------:R-:W-:-:S13]  /*0370*/  FSETP.GEU.AND P1, PT, |R33|, 1.0000000116860974231e-07, PT ;  /* 0x33d6bf952100780b */ /* 0x000fda0003f2e200 */
[----:B------:R-:W-:Y:S05]  /*0380*/  @!P1 BRA `(.L_x_1) ;  /* 0x0000000000c09947 */ /* 0x000fea0003800000 */
[----:B------:R-:W-:Y:S01]  /*0390*/  IADD3 R4, PT, PT, R33, 0x1800000, RZ ;  /* 0x0180000021047810 */ /* 0x000fe20007ffe0ff */
[----:B------:R-:W-:Y:S03]  /*03a0*/  BSSY.RECONVERGENT B1, `(.L_x_2) ;  /* 0x000000c000017945 */ /* 0x000fe60003800200 */
[----:B------:R-:W-:-:S04]  /*03b0*/  LOP3.LUT R4, R4, 0x7f800000, RZ, 0xc0, !PT ;  /* 0x7f80000004047812 */ /* 0x000fc800078ec0ff */
[----:B------:R-:W-:-:S13]  /*03c0*/  ISETP.GT.U32.AND P1, PT, R4, 0x1ffffff, PT ;  /* 0x01ffffff0400780c */ /* 0x000fda0003f24070 */
[----:B------:R-:W-:Y:S05]  /*03d0*/  @P1 BRA `(.L_x_3) ;  /* 0x0000000000101947 */ /* 0x000fea0003800000 */
[----:B------:R-:W-:-:S07]  /*03e0*/  MOV R24, 0x400 ;  /* 0x0000040000187802 */ /* 0x000fce0000000f00 */
[----:B0-----:R-:W-:Y:S05]  /*03f0*/  CALL.REL.NOINC `($__internal_0_$__cuda_sm20_rcp_rn_f32_slowpath) ;  /* 0x0000001400287944 */ /* 0x001fea0003c00000 */
[----:B------:R-:W-:Y:S01]  /*0400*/  MOV R4, R33 ;  /* 0x0000002100047202 */ /* 0x000fe20000000f00 */
[----:B------:R-:W-:Y:S06]  /*0410*/  BRA `(.L_x_4) ;  /* 0x0000000000107947 */ /* 0x000fec0003800000 */
.L_x_3:
[----:B------:R-:W1:Y:S02]  /*0420*/  MUFU.RCP R4, R33 ;  /* 0x0000002100047308 */ /* 0x000e640000001000 */
[----:B-1----:R-:W-:-:S04]  /*0430*/  FFMA R5, R33, R4, -1 ;  /* 0xbf80000021057423 */ /* 0x002fc80000000004 */
[----:B------:R-:W-:-:S04]  /*0440*/  FADD.FTZ R5, -R5, -RZ ;  /* 0x800000ff05057221 */ /* 0x000fc80000010100 */
[----:B------:R-:W-:-:S07]  /*0450*/  FFMA R4, R4, R5, R4 ;  /* 0x0000000504047223 */ /* 0x000fce0000000004 */
.L_x_4:
[----:B------:R-:W-:Y:S05]  /*0460*/  BSYNC.RECONVERGENT B1 ;  /* 0x0000000000017941 */ /* 0x000fea0003800200 */
.L_x_2:
[----:B------:R-:W2:Y:S04]  /*0470*/  LDG.E R24, desc[UR4][R18.64] ;  /* 0x0000000412187981 */ /* 0x000ea8000c1e1900 */
[----:B------:R-:W3:Y:S04]  /*0480*/  LDG.E R32, desc[UR4][R18.64+0x4] ;  /* 0x0000040412207981 */ /* 0x000ee8000c1e1900 */
[----:B------:R-:W4:Y:S01]  /*0490*/  LDG.E R5, desc[UR4][R18.64+0x8] ;  /* 0x0000080412057981 */ /* 0x000f22000c1e1900 */
[----:B--2---:R-:W-:Y:S01]  /*04a0*/  FADD R24, -R9, R24 ;  /* 0x0000001809187221 */ /* 0x004fe20000000100 */
[----:B---3--:R-:W-:-:S03]  /*04b0*/  FADD R32, -R11, R32 ;  /* 0x000000200b207221 */ /* 0x008fc60000000100 */
[----:B------:R-:W-:Y:S01]  /*04c0*/  FFMA R9, R0, R24, RZ ;  /* 0x0000001800097223 */ /* 0x000fe200000000ff */
[----:B----4-:R-:W-:-:S03]  /*04d0*/  FADD R34, -R10, R5 ;  /* 0x000000050a227221 */ /* 0x010fc60000000100 */
[----:B------:R-:W-:-:S04]  /*04e0*/  FFMA R9, R14, R32, R9 ;  /* 0x000000200e097223 */ /* 0x000fc80000000009 */
[----:B------:R-:W-:-:S04]  /*04f0*/  FFMA R9, R12, R34, R9 ;  /* 0x000000220c097223 */ /* 0x000fc80000000009 */
[----:B------:R-:W-:-:S05]  /*0500*/  FMUL R0, R9, R4 ;  /* 0x0000000409007220 */ /* 0x000fca0000400000 */
[----:B------:R-:W-:-:S04]  /*0510*/  FSETP.GT.AND P1, PT, R0, 1, PT ;  /* 0x3f8000000000780b */ /* 0x000fc80003f24000 */
[----:B------:R-:W-:-:S13]  /*0520*/  FSETP.LT.OR P1, PT, R0, RZ, P1 ;  /* 0x000000ff0000720b */ /* 0x000fda0000f21400 */
[----:B------:R-:W-:Y:S05]  /*0530*/  @P1 BRA `(.L_x_1) ;  /* 0x0000000000541947 */ /* 0x000fea0003800000 */
[----:B------:R-:W-:Y:S01]  /*0540*/  FMUL R10, R25, R34 ;  /* 0x00000022190a7220 */ /* 0x000fe20000400000 */
[C---:B------:R-:W-:Y:S01]  /*0550*/  FMUL R12, R23.reuse, R24 ;  /* 0x00000018170c7220 */ /* 0x040fe20000400000 */
[----:B------:R-:W-:Y:S02]  /*0560*/  MOV R17, R0 ;  /* 0x0000000000117202 */ /* 0x000fe40000000f00 */
[-C--:B------:R-:W-:Y:S01]  /*0570*/  FFMA R23, R23, R32.reuse, -R10 ;  /* 0x0000002017177223 */ /* 0x080fe2000000080a */
[C---:B------:R-:W-:Y:S01]  /*0580*/  FMUL R32, R3.reuse, R32 ;  /* 0x0000002003207220 */ /* 0x040fe20000400000 */
[----:B------:R-:W-:Y:S02]  /*0590*/  FFMA R12, R3, R34, -R12 ;  /* 0x00000022030c7223 */ /* 0x000fe4000000080c */
[----:B------:R-:W-:Y:S01]  /*05a0*/  FFMA R3, R7, R23, RZ ;  /* 0x0000001707037223 */ /* 0x000fe200000000ff */
[----:B------:R-:W-:-:S03]  /*05b0*/  FFMA R32, R25, R24, -R32 ;  /* 0x0000001819207223 */ /* 0x000fc60000000820 */
[----:B------:R-:W-:-:S04]  /*05c0*/  FFMA R10, R28, R12, R3 ;  /* 0x0000000c1c0a7223 */ /* 0x000fc80000000003 */
[----:B------:R-:W-:-:S04]  /*05d0*/  FFMA R3, R27, R32, R10 ;  /* 0x000000201b037223 */ /* 0x000fc8000000000a */
[----:B------:R-:W-:-:S04]  /*05e0*/  FMUL R5, R3, R4 ;  /* 0x0000000403057220 */ /* 0x000fc80000400000 */
[----:B------:R-:W-:-:S05]  /*05f0*/  FADD R3, R0, R5 ;  /* 0x0000000500037221 */ /* 0x000fca0000000000 */
[----:B------:R-:W-:-:S04]  /*0600*/  FSETP.GT.AND P1, PT, R3, 1, PT ;  /* 0x3f8000000300780b */ /* 0x000fc80003f24000 */
[----:B------:R-:W-:-:S13]  /*0610*/  FSETP.LT.OR P1, PT, R5, RZ, P1 ;  /* 0x000000ff0500720b */ /* 0x000fda0000f21400 */
[----:B------:R-:W-:Y:S01]  /*0620*/  @!P1 FFMA R3, R2, R23, RZ ;  /* 0x0000001702039223 */ /* 0x000fe200000000ff */
[----:B------:R-:W-:-:S03]  /*0630*/  @!P1 IMAD.MOV.U32 R15, RZ, RZ, R5 ;  /* 0x000000ffff0f9224 */ /* 0x000fc600078e0005 */
[----:B------:R-:W-:-:S04]  /*0640*/  @!P1 FFMA R3, R20, R12, R3 ;  /* 0x0000000c14039223 */ /* 0x000fc80000000003 */
[----:B------:R-:W-:-:S04]  /*0650*/  @!P1 FFMA R3, R16, R32, R3 ;  /* 0x0000002010039223 */ /* 0x000fc80000000003 */
[----:B------:R-:W-:-:S05]  /*0660*/  @!P1 FMUL R3, R3, R4 ;  /* 0x0000000403039220 */ /* 0x000fca0000400000 */
[----:B------:R-:W-:-:S04]  /*0670*/  @!P1 FSETP.GT.AND P0, PT, R3, 1.0000000116860974231e-07, PT ;  /* 0x33d6bf950300980b */ /* 0x000fc80003f04000 */
[----:B------:R-:W-:-:S09]  /*0680*/  @!P1 FSEL R21, R3, RZ, P0 ;  /* 0x000000ff03159208 */ /* 0x000fd20000000000 */
.L_x_1:
[----:B------:R-:W-:Y:S05]  /*0690*/  BSYNC.RECONVERGENT B0 ;  /* 0x0000000000007941 */ /* 0x000fea0003800200 */
.L_x_0:
[----:B------:R-:W-:-:S04]  /*06a0*/  FSETP.GT.AND P0, PT, R22, R21, P0 ;  /* 0x000000151600720b */ /* 0x000fc80000704000 */
[C---:B------:R-:W-:Y:S02]  /*06b0*/  SEL R26, R13.reuse, R26, P0 ;  /* 0x0000001a0d1a7207 */ /* 0x040fe40000000000 */
[----:B------:R-:W-:Y:S02]  /*06c0*/  IADD3 R13, PT, PT, R13, 0x1, RZ ;  /* 0x000000010d0d7810 */ /* 0x000fe40007ffe0ff */
[----:B------:R-:W-:Y:S02]  /*06d0*/  FSEL R22, R21, R22, P0 ;  /* 0x0000001615167208 */ /* 0x000fe40000000000 */
[----:B------:R-:W-:Y:S02]  /*06e0*/  ISETP.NE.AND P1, PT, R13, 0x32, PT ;  /* 0x000000320d00780c */ /* 0x000fe40003f25270 */
[----:B------:R-:W-:Y:S02]  /*06f0*/  FSEL R8, R17, R8, P0 ;  /* 0x0000000811087208 */ /* 0x000fe40000000000 */
[----:B------:R-:W-:-:S09]  /*0700*/  FSEL R6, R15, R6, P0 ;  /* 0x000000060f067208 */ /* 0x000fd20000000000 */
[----:B------:R-:W-:Y:S05]  /*0710*/  @P1 BRA `(.L_x_5) ;  /* 0xfffffff8009c1947 */ /* 0x000fea000383ffff */
[----:B------:R-:W-:Y:S01]  /*0720*/  ISETP.NE.AND P0, PT, R26, -0x1, PT ;  /* 0xffffffff1a00780c */ /* 0x000fe20003f05270 */
[----:B------:R-:W-:-:S12]  /*0730*/  BSSY.RECONVERGENT B0, `(.L_x_6) ;  /* 0x000010c000007945 */ /* 0x000fd80003800200 */
[----:B------:R-:W-:Y:S05]  /*0740*/  @!P0 BRA `(.L_x_7) ;  /* 0x00000010001c8947 */ /* 0x000fea0003800000 */
[----:B------:R-:W1:Y:S01]  /*0750*/  LDC.64 R4, c[0x4][0x10] ;  /* 0x01000400ff047b82 */ /* 0x000e620000000a00 */
[----:B------:R-:W-:Y:S01]  /*0760*/  IMAD.WIDE R38, R26, 0x4c, R38 ;  /* 0x0000004c1a267825 */ /* 0x000fe200078e0226 */
[----:B------:R-:W2:Y:S04]  /*0770*/  LDG.E R24, desc[UR4][R18.64] ;  /* 0x0000000412187981 */ /* 0x000ea8000c1e1900 */
[----:B------:R-:W3:Y:S02]  /*0780*/  LDG.E R9, desc[UR4][R38.64+0x48] ;  /* 0x0000480426097981 */ /* 0x000ee4000c1e1900 */
[----:B------:R-:W4:Y:S02]  /*0790*/  LDC.64 R16, c[0x4][0x8] ;  /* 0x01000200ff107b82 */ /* 0x000f240000000a00 */
[----:B------:R-:W2:Y:S04]  /*07a0*/  LDG.E R13, desc[UR4][R38.64+0x3c] ;  /* 0x00003c04260d7981 */ /* 0x000ea8000c1e1900 */
[----:B------:R-:W2:Y:S04]  /*07b0*/  LDG.E R12, desc[UR4][R38.64+0x34] ;  /* 0x00003404260c7981 */ /* 0x000ea8000c1e1900 */
[----:B------:R-:W2:Y:S04]  /*07c0*/  LDG.E R14, desc[UR4][R38.64+0x44] ;  /* 0x00004404260e7981 */ /* 0x000ea8000c1e1900 */
[----:B------:R-:W2:Y:S04]  /*07d0*/  LDG.E R10, desc[UR4][R38.64+0x30] ;  /* 0x00003004260a7981 */ /* 0x000ea8000c1e1900 */
[----:B-1----:R-:W3:Y:S04]  /*07e0*/  LDG.E.64 R2, desc[UR4][R4.64] ;  /* 0x0000000404027981 */ /* 0x002ee8000c1e1b00 */
[----:B------:R-:W2:Y:S04]  /*07f0*/  LDG.E R11, desc[UR4][R38.64+0x40] ;  /* 0x00004004260b7981 */ /* 0x000ea8000c1e1900 */
[----:B----4-:R-:W4:Y:S04]  /*0800*/  LDG.E.64 R16, desc[UR4][R16.64] ;  /* 0x0000000410107981 */ /* 0x010f28000c1e1b00 */
[----:B------:R-:W4:Y:S01]  /*0810*/  LDG.E R23, desc[UR4][R18.64+0x4] ;  /* 0x0000040412177981 */ /* 0x000f22000c1e1900 */
[----:B---3--:R-:W-:-:S03]  /*0820*/  IMAD.WIDE R2, R9, 0xc08, R2 ;  /* 0x00000c0809027825 */ /* 0x008fc600078e0202 */
[----:B------:R-:W3:Y:S04]  /*0830*/  LDG.E R9, desc[UR4][R38.64+0x38] ;  /* 0x0000380426097981 */ /* 0x000ee8000c1e1900 */
[----:B------:R-:W3:Y:S04]  /*0840*/  LDG.E R15, desc[UR4][R2.64+0xc04] ;  /* 0x000c0404020f7981 */ /* 0x000ee8000c1e1900 */
[----:B------:R-:W3:Y:S01]  /*0850*/  LDG.E R0, desc[UR4][R2.64+0xc00] ;  /* 0x000c000402007981 */ /* 0x000ee2000c1e1900 */
[C---:B------:R-:W-:Y:S01]  /*0860*/  FADD R5, -R8.reuse, 1 ;  /* 0x3f80000008057421 */ /* 0x040fe20000000100 */
[----:B--2---:R-:W-:-:S03]  /*0870*/  FMUL R4, R8, R13 ;  /* 0x0000000d08047220 */ /* 0x004fc60000400000 */
[----:B------:R-:W-:-:S04]  /*0880*/  FADD R5, -R6, R5 ;  /* 0x0000000506057221 */ /* 0x000fc80000000100 */
[----:B------:R-:W-:Y:S02]  /*0890*/  FFMA R13, R5, R12, R4 ;  /* 0x0000000c050d7223 */ /* 0x000fe40000000004 */
[----:B----4-:R-:W2:Y:S02]  /*08a0*/  LDG.E R12, desc[UR4][R16.64+0x4] ;  /* 0x00000404100c7981 */ /* 0x010ea4000c1e1900 */
[----:B------:R-:W-:Y:S01]  /*08b0*/  FFMA R13, R6, R14, R13 ;  /* 0x0000000e060d7223 */ /* 0x000fe2000000000d */
[----:B---3--:R-:W-:Y:S01]  /*08c0*/  FMUL R8, R8, R9 ;  /* 0x0000000908087220 */ /* 0x008fe20000400000 */
[----:B------:R-:W-:-:S03]  /*08d0*/  I2FP.F32.S32 R4, R15 ;  /* 0x0000000f00047245 */ /* 0x000fc60000201400 */
[----:B------:R-:W-:Y:S01]  /*08e0*/  FFMA R5, R5, R10, R8 ;  /* 0x0000000a05057223 */ /* 0x000fe20000000008 */
[----:B------:R-:W3:Y:S01]  /*08f0*/  LDG.E R15, desc[UR4][R16.64] ;  /* 0x00000004100f7981 */ /* 0x000ee2000c1e1900 */
[----:B------:R-:W-:Y:S01]  /*0900*/  FMUL R13, R13, R4 ;  /* 0x000000040d0d7220 */ /* 0x000fe20000400000 */
[----:B------:R-:W-:Y:S01]  /*0910*/  I2FP.F32.S32 R4, R0 ;  /* 0x0000000000047245 */ /* 0x000fe20000201400 */
[----:B------:R-:W-:Y:S01]  /*0920*/  FFMA R5, R6, R11, R5 ;  /* 0x0000000b06057223 */ /* 0x000fe20000000005 */
[----:B------:R-:W5:Y:S03]  /*0930*/  LDG.E R10, desc[UR4][R16.64+0x1c] ;  /* 0x00001c04100a7981 */ /* 0x000f66000c1e1900 */
[----:B------:R-:W-:Y:S01]  /*0940*/  FMUL R4, R5, R4 ;  /* 0x0000000405047220 */ /* 0x000fe20000400000 */
[----:B------:R-:W4:Y:S01]  /*0950*/  LDG.E R6, desc[UR4][R18.64+0x8] ;  /* 0x0000080412067981 */ /* 0x000f22000c1e1900 */
[----:B------:R-:W-:Y:S03]  /*0960*/  F2I.TRUNC.NTZ R13, R13 ;  /* 0x0000000d000d7305 */ /* 0x000fe6000020f100 */
[----:B------:R-:W4:Y:S04]  /*0970*/  LDG.E R5, desc[UR4][R16.64+0x8] ;  /* 0x0000080410057981 */ /* 0x000f28000c1e1900 */
[----:B------:R-:W5:Y:S01]  /*0980*/  LDG.E R11, desc[UR4][R16.64+0x20] ;  /* 0x00002004100b7981 */ /* 0x000f62000c1e1900 */
[----:B------:R-:W1:Y:S02]  /*0990*/  F2I.TRUNC.NTZ R9, R4 ;  /* 0x0000000400097305 */ /* 0x000e64000020f100 */
[----:B-1----:R-:W-:-:S02]  /*09a0*/  IMAD R9, R0, R13, R9 ;  /* 0x0000000d00097224 */ /* 0x002fc400078e0209 */
[----:B------:R-:W5:Y:S02]  /*09b0*/  LDG.E R13, desc[UR4][R16.64+0x18] ;  /* 0x00001804100d7981 */ /* 0x000f64000c1e1900 */
[----:B------:R-:W-:-:S05]  /*09c0*/  IMAD.WIDE R8, R9, 0xc, R2 ;  /* 0x0000000c09087825 */ /* 0x000fca00078e0202 */
[----:B------:R-:W4:Y:S01]  /*09d0*/  LDG.E R0, desc[UR4][R8.64] ;  /* 0x0000000408007981 */ /* 0x000f22000c1e1900 */
[-C--:B------:R-:W-:Y:S01]  /*09e0*/  FFMA R24, R7, R22.reuse, R24 ;  /* 0x0000001607187223 */ /* 0x080fe20000000018 */
[----:B------:R-:W-:Y:S02]  /*09f0*/  FFMA R23, R28, R22, R23 ;  /* 0x000000161c177223 */ /* 0x000fe40000000017 */
[----:B------:R1:W5:Y:S02]  /*0a00*/  LDG.E R25, desc[UR4][R8.64+0x4] ;  /* 0x0000040408197981 */ /* 0x000364000c1e1900 */
[----:B--2---:R-:W-:Y:S01]  /*0a10*/  FADD R12, -R23, R12 ;  /* 0x0000000c170c7221 */ /* 0x004fe20000000100 */
[----:B------:R-:W-:Y:S01]  /*0a20*/  BSSY.RECONVERGENT B1, `(.L_x_8) ;  /* 0x0000019000017945 */ /* 0x000fe20003800200 */
[----:B---3--:R-:W-:-:S04]  /*0a30*/  FADD R15, -R24, R15 ;  /* 0x0000000f180f7221 */ /* 0x008fc80000000100 */
[----:B------:R-:W-:Y:S01]  /*0a40*/  FFMA R21, R15, R15, RZ ;  /* 0x0000000f0f157223 */ /* 0x000fe200000000ff */
[----:B----4-:R-:W-:-:S03]  /*0a50*/  FFMA R22, R27, R22, R6 ;  /* 0x000000161b167223 */ /* 0x010fc60000000006 */
[----:B------:R-:W-:Y:S01]  /*0a60*/  FFMA R2, R12, R12, R21 ;  /* 0x0000000c0c027223 */ /* 0x000fe20000000015 */
[----:B------:R-:W-:-:S04]  /*0a70*/  FADD R3, -R22, R5 ;  /* 0x0000000516037221 */ /* 0x000fc80000000100 */
[----:B-1----:R-:W-:-:S05]  /*0a80*/  FFMA R8, R3, R3, R2 ;  /* 0x0000000303087223 */ /* 0x002fca0000000002 */
[----:B------:R-:W-:Y:S01]  /*0a90*/  IADD3 R2, PT, PT, R8, -0xd000000, RZ ;  /* 0xf300000008027810 */ /* 0x000fe20007ffe0ff */
[----:B------:R1:W2:Y:S03]  /*0aa0*/  MUFU.RSQ R9, R8 ;  /* 0x0000000800097308 */ /* 0x0002a60000001400 */
[----:B------:R-:W-:Y:S02]  /*0ab0*/  ISETP.GT.U32.AND P0, PT, R2, 0x727fffff, PT ;  /* 0x727fffff0200780c */ /* 0x000fe40003f04070 */
[C---:B------:R-:W-:Y:S02]  /*0ac0*/  PRMT R6, R0.reuse, 0x7772, RZ ;  /* 0x0000777200067816 */ /* 0x040fe400000000ff */
[C---:B------:R-:W-:Y:S02]  /*0ad0*/  PRMT R5, R0.reuse, 0x7770, RZ ;  /* 0x0000777000057816 */ /* 0x040fe400000000ff */
[----:B------:R-:W-:-:S02]  /*0ae0*/  PRMT R4, R0, 0x7771, RZ ;  /* 0x0000777100047816 */ /* 0x000fc400000000ff */
[----:B------:R-:W-:Y:S02]  /*0af0*/  I2FP.F32.U32 R6, R6 ;  /* 0x0000000600067245 */ /* 0x000fe40000201000 */
[----:B------:R-:W-:Y:S02]  /*0b00*/  I2FP.F32.U32 R5, R5 ;  /* 0x0000000500057245 */ /* 0x000fe40000201000 */
[----:B------:R-:W-:Y:S01]  /*0b10*/  I2FP.F32.U32 R4, R4 ;  /* 0x0000000400047245 */ /* 0x000fe20000201000 */
[----:B-12---:R-:W-:Y:S06]  /*0b20*/  @!P0 BRA `(.L_x_9) ;  /* 0x0000000000108947 */ /* 0x006fec0003800000 */
[----:B------:R-:W-:-:S07]  /*0b30*/  MOV R32, 0xb50 ;  /* 0x00000b5000207802 */ /* 0x000fce0000000f00 */
[----:B0----5:R-:W-:Y:S05]  /*0b40*/  CALL.REL.NOINC `($__internal_1_$__cuda_sm20_sqrt_rn_f32_slowpath) ;  /* 0x00000010002c7944 */ /* 0x021fea0003c00000 */
[----:B------:R-:W-:Y:S01]  /*0b50*/  MOV R14, R31 ;  /* 0x0000001f000e7202 */ /* 0x000fe20000000f00 */
[----:B------:R-:W-:Y:S06]  /*0b60*/  BRA `(.L_x_10) ;  /* 0x0000000000107947 */ /* 0x000fec0003800000 */
.L_x_9:
[----:B------:R-:W-:Y:S01]  /*0b70*/  FMUL.FTZ R14, R8, R9 ;  /* 0x00000009080e7220 */ /* 0x000fe20000410000 */
[----:B------:R-:W-:-:S03]  /*0b80*/  FMUL.FTZ R0, R9, 0.5 ;  /* 0x3f00000009007820 */ /* 0x000fc60000410000 */
[----:B------:R-:W-:-:S04]  /*0b90*/  FFMA R9, -R14, R14, R8 ;  /* 0x0000000e0e097223 */ /* 0x000fc80000000108 */
[----:B------:R-:W-:-:S07]  /*0ba0*/  FFMA R14, R9, R0, R14 ;  /* 0x00000000090e7223 */ /* 0x000fce000000000e */
.L_x_10:
[----:B------:R-:W-:Y:S05]  /*0bb0*/  BSYNC.RECONVERGENT B1 ;  /* 0x0000000000017941 */ /* 0x000fea0003800200 */
.L_x_8:
[----:B------:R-:W1:Y:S01]  /*0bc0*/  MUFU.RCP R9, R14 ;  /* 0x0000000e00097308 */ /* 0x000e620000001000 */
[----:B------:R-:W-:Y:S07]  /*0bd0*/  BSSY.RECONVERGENT B1, `(.L_x_11) ;  /* 0x000000d000017945 */ /* 0x000fee0003800200 */
[----:B------:R-:W2:Y:S01]  /*0be0*/  FCHK P0, R15, R14 ;  /* 0x0000000e0f007302 */ /* 0x000ea20000000000 */
[----:B-1----:R-:W-:-:S04]  /*0bf0*/  FFMA R0, R9, -R14, 1 ;  /* 0x3f80000009007423 */ /* 0x002fc8000000080e */
[----:B------:R-:W-:-:S04]  /*0c00*/  FFMA R0, R9, R0, R9 ;  /* 0x0000000009007223 */ /* 0x000fc80000000009 */
[----:B------:R-:W-:-:S04]  /*0c10*/  FFMA R9, R15, R0, RZ ;  /* 0x000000000f097223 */ /* 0x000fc800000000ff */
[----:B------:R-:W-:-:S04]  /*0c20*/  FFMA R2, R9, -R14, R15 ;  /* 0x8000000e09027223 */ /* 0x000fc8000000000f */
[----:B------:R-:W-:Y:S01]  /*0c30*/  FFMA R2, R0, R2, R9 ;  /* 0x0000000200027223 */ /* 0x000fe20000000009 */
[----:B--2---:R-:W-:Y:S06]  /*0c40*/  @!P0 BRA `(.L_x_12) ;  /* 0x0000000000148947 */ /* 0x004fec0003800000 */
[----:B------:R-:W-:Y:S02]  /*0c50*/  MOV R8, R15 ;  /* 0x0000000f00087202 */ /* 0x000fe40000000f00 */
[----:B------:R-:W-:Y:S02]  /*0c60*/  MOV R36, R14 ;  /* 0x0000000e00247202 */ /* 0x000fe40000000f00 */
[----:B------:R-:W-:-:S07]  /*0c70*/  MOV R32, 0xc90 ;  /* 0x00000c9000207802 */ /* 0x000fce0000000f00 */
[----:B0----5:R-:W-:Y:S05]  /*0c80*/  CALL.REL.NOINC `($__internal_2_$__cuda_sm3x_div_rn_noftz_f32_slowpath) ;  /* 0x0000001000307944 */ /* 0x021fea0003c00000 */
[----:B------:R-:W-:-:S07]  /*0c90*/  MOV R2, R8 ;  /* 0x0000000800027202 */ /* 0x000fce0000000f00 */
.L_x_12:
[----:B------:R-:W-:Y:S05]  /*0ca0*/  BSYNC.RECONVERGENT B1 ;  /* 0x0000000000017941 */ /* 0x000fea0003800200 */
.L_x_11:
        /* <DEDUP_REMOVED lines=14> */
.L_x_14:
[----:B------:R-:W-:Y:S05]  /*0d90*/  BSYNC.RECONVERGENT B1 ;  /* 0x0000000000017941 */ /* 0x000fea0003800200 */
.L_x_13:
        /* <DEDUP_REMOVED lines=9> */
[----:B------:R-:W-:Y:S01]  /*0e30*/  MOV R8, R3 ;  /* 0x0000000300087202 */ /* 0x000fe20000000f00 */
[----:B------:R-:W-:Y:S01]  /*0e40*/  IMAD.MOV.U32 R36, RZ, RZ, R14 ;  /* 0x000000ffff247224 */ /* 0x000fe200078e000e */
[----:B------:R-:W-:-:S07]  /*0e50*/  MOV R32, 0xe70 ;  /* 0x00000e7000207802 */ /* 0x000fce0000000f00 */
[----:B0----5:R-:W-:Y:S05]  /*0e60*/  CALL.REL.NOINC `($__internal_2_$__cuda_sm3x_div_rn_noftz_f32_slowpath) ;  /* 0x0000000c00b87944 */ /* 0x021fea0003c00000 */
.L_x_16:
[----:B------:R-:W-:Y:S05]  /*0e70*/  BSYNC.RECONVERGENT B1 ;  /* 0x0000000000017941 */ /* 0x000fea0003800200 */
.L_x_15:
[----:B------:R-:W2:Y:S04]  /*0e80*/  LDG.E R3, desc[UR4][R38.64+0x24] ;  /* 0x0000240426037981 */ /* 0x000ea8000c1e1900 */
[----:B------:R-:W3:Y:S04]  /*0e90*/  LDG.E R21, desc[UR4][R38.64+0x28] ;  /* 0x0000280426157981 */ /* 0x000ee8000c1e1900 */
[----:B------:R-:W4:Y:S01]  /*0ea0*/  LDG.E R20, desc[UR4][R38.64+0x2c] ;  /* 0x00002c0426147981 */ /* 0x000f22000c1e1900 */
[----:B------:R-:W-:Y:S01]  /*0eb0*/  UMOV UR6, 0x88e368f1 ;  /* 0x88e368f100067882 */ /* 0x000fe20000000000 */
[----:B------:R-:W-:Y:S01]  /*0ec0*/  UMOV UR7, 0x3ee4f8b5 ;  /* 0x3ee4f8b500077882 */ /* 0x000fe20000000000 */
[----:B--2---:R-:W-:-:S04]  /*0ed0*/  FFMA R2, R3, R2, RZ ;  /* 0x0000000203027223 */ /* 0x004fc800000000ff */
[----:B---3--:R-:W-:-:S04]  /*0ee0*/  FFMA R9, R21, R0, R2 ;  /* 0x0000000015097223 */ /* 0x008fc80000000002 */
[----:B----4-:R-:W-:-:S05]  /*0ef0*/  FFMA R8, R20, R8, R9 ;  /* 0x0000000814087223 */ /* 0x010fca0000000009 */
[----:B------:R-:W-:-:S04]  /*0f00*/  FMNMX R12, RZ, R8, !PT ;  /* 0x00000008ff0c7209 */ /* 0x000fc80007800000 */
[----:B------:R-:W1:Y:S02]  /*0f10*/  F2F.F64.F32 R8, R12 ;  /* 0x0000000c00087310 */ /* 0x000e640000201800 */
[----:B-1----:R-:W-:-:S14]  /*0f20*/  DSETP.GT.AND P0, PT, R8, UR6, PT ;  /* 0x0000000608007e2a */ /* 0x002fdc000bf04000 */
[----:B------:R-:W2:Y:S04]  /*0f30*/  @P0 LDG.E R33, desc[UR4][R16.64+0xc] ;  /* 0x00000c0410210981 */ /* 0x000ea8000c1e1900 */
[----:B------:R-:W3:Y:S04]  /*0f40*/  @P0 LDG.E R31, desc[UR4][R16.64+0x10] ;  /* 0x00001004101f0981 */ /* 0x000ee8000c1e1900 */
[----:B------:R-:W4:Y:S01]  /*0f50*/  @P0 LDG.E R9, desc[UR4][R16.64+0x14] ;  /* 0x0000140410090981 */ /* 0x000f22000c1e1900 */
[----:B-----5:R-:W-:Y:S01]  /*0f60*/  FADD R38, -R24, R13 ;  /* 0x0000000d18267221 */ /* 0x020fe20000000100 */
[----:B------:R-:W-:Y:S01]  /*0f70*/  FADD R2, -R23, R10 ;  /* 0x0000000a17027221 */ /* 0x000fe20000000100 */
[----:B------:R-:W-:Y:S01]  /*0f80*/  FADD R0, -R22, R11 ;  /* 0x0000000b16007221 */ /* 0x000fe20000000100 */
[----:B------:R-:W-:Y:S01]  /*0f90*/  BSSY.RECONVERGENT B1, `(.L_x_17) ;  /* 0x0000018000017945 */ /* 0x000fe20003800200 */
[----:B------:R-:W-:Y:S01]  /*0fa0*/  FFMA R13, R38, R38, RZ ;  /* 0x00000026260d7223 */ /* 0x000fe200000000ff */
[----:B------:R-:W-:-:S03]  /*0fb0*/  CS2R R14, SRZ ;  /* 0x00000000000e7805 */ /* 0x000fc6000001ff00 */
[----:B------:R-:W-:-:S04]  /*0fc0*/  FFMA R13, R2, R2, R13 ;  /* 0x00000002020d7223 */ /* 0x000fc8000000000d */
[----:B------:R-:W-:Y:S01]  /*0fd0*/  FFMA R8, R0, R0, R13 ;  /* 0x0000000000087223 */ /* 0x000fe2000000000d */
[----:B------:R-:W-:-:S03]  /*0fe0*/  MOV R13, RZ ;  /* 0x000000ff000d7202 */ /* 0x000fc60000000f00 */
[----:B------:R1:W0:Y:S01]  /*0ff0*/  MUFU.RSQ R35, R8 ;  /* 0x0000000800237308 */ /* 0x0002220000001400 */
[----:B------:R-:W-:-:S04]  /*1000*/  IADD3 R10, PT, PT, R8, -0xd000000, RZ ;  /* 0xf3000000080a7810 */ /* 0x000fc80007ffe0ff */
[----:B------:R-:W-:Y:S01]  /*1010*/  ISETP.GT.U32.AND P1, PT, R10, 0x727fffff, PT ;  /* 0x727fffff0a00780c */ /* 0x000fe20003f24070 */
[C---:B--2---:R-:W-:Y:S01]  /*1020*/  @P0 FMUL R10, R12.reuse, R33 ;  /* 0x000000210c0a0220 */ /* 0x044fe20000400000 */
[----:B---3--:R-:W-:-:S03]  /*1030*/  @P0 FMUL R31, R12, R31 ;  /* 0x0000001f0c1f0220 */ /* 0x008fc60000400000 */
[----:B------:R-:W-:Y:S01]  /*1040*/  @P0 FFMA R14, R5, R10, RZ ;  /* 0x0000000a050e0223 */ /* 0x000fe200000000ff */
[----:B----4-:R-:W-:Y:S01]  /*1050*/  @P0 FMUL R9, R12, R9 ;  /* 0x000000090c090220 */ /* 0x010fe20000400000 */
[----:B------:R-:W-:-:S03]  /*1060*/  @P0 FFMA R15, R4, R31, RZ ;  /* 0x0000001f040f0223 */ /* 0x000fc600000000ff */
[----:B------:R-:W-:-:S03]  /*1070*/  @P0 FFMA R13, R6, R9, RZ ;  /* 0x00000009060d0223 */ /* 0x000fc600000000ff */
[----:B01----:R-:W-:Y:S05]  /*1080*/  @!P1 BRA `(.L_x_18) ;  /* 0x0000000000109947 */ /* 0x003fea0003800000 */
[----:B------:R-:W-:-:S07]  /*1090*/  MOV R32, 0x10b0 ;  /* 0x000010b000207802 */ /* 0x000fce0000000f00 */
[----:B------:R-:W-:Y:S05]  /*10a0*/  CALL.REL.NOINC `($__internal_1_$__cuda_sm20_sqrt_rn_f32_slowpath) ;  /* 0x0000000800d47944 */ /* 0x000fea0003c00000 */
[----:B------:R-:W-:Y:S01]  /*10b0*/  MOV R11, R31 ;  /* 0x0000001f000b7202 */ /* 0x000fe20000000f00 */
[----:B------:R-:W-:Y:S06]  /*10c0*/  BRA `(.L_x_19) ;  /* 0x0000000000107947 */ /* 0x000fec0003800000 */
.L_x_18:
[----:B------:R-:W-:Y:S01]  /*10d0*/  FMUL.FTZ R11, R8, R35 ;  /* 0x00000023080b7220 */ /* 0x000fe20000410000 */
[----:B------:R-:W-:-:S03]  /*10e0*/  FMUL.FTZ R9, R35, 0.5 ;  /* 0x3f00000023097820 */ /* 0x000fc60000410000 */
[----:B------:R-:W-:-:S04]  /*10f0*/  FFMA R8, -R11, R11, R8 ;  /* 0x0000000b0b087223 */ /* 0x000fc80000000108 */
[----:B------:R-:W-:-:S07]  /*1100*/  FFMA R11, R8, R9, R11 ;  /* 0x00000009080b7223 */ /* 0x000fce000000000b */
.L_x_19:
[----:B------:R-:W-:Y:S05]  /*1110*/  BSYNC.RECONVERGENT B1 ;  /* 0x0000000000017941 */ /* 0x000fea0003800200 */
.L_x_17:
[----:B------:R-:W0:Y:S01]  /*1120*/  MUFU.RCP R8, R11 ;  /* 0x0000000b00087308 */ /* 0x000e220000001000 */
[----:B------:R-:W-:Y:S07]  /*1130*/  BSSY.RECONVERGENT B1, `(.L_x_20) ;  /* 0x000000d000017945 */ /* 0x000fee0003800200 */
[----:B------:R-:W1:Y:S01]  /*1140*/  FCHK P0, R38, R11 ;  /* 0x0000000b26007302 */ /* 0x000e620000000000 */
[----:B0-----:R-:W-:-:S04]  /*1150*/  FFMA R9, R8, -R11, 1 ;  /* 0x3f80000008097423 */ /* 0x001fc8000000080b */
[----:B------:R-:W-:-:S04]  /*1160*/  FFMA R9, R8, R9, R8 ;  /* 0x0000000908097223 */ /* 0x000fc80000000008 */
[----:B------:R-:W-:-:S04]  /*1170*/  FFMA R12, R38, R9, RZ ;  /* 0x00000009260c7223 */ /* 0x000fc800000000ff */
[----:B------:R-:W-:-:S04]  /*1180*/  FFMA R8, R12, -R11, R38 ;  /* 0x8000000b0c087223 */ /* 0x000fc80000000026 */
[----:B------:R-:W-:Y:S01]  /*1190*/  FFMA R12, R9, R8, R12 ;  /* 0x00000008090c7223 */ /* 0x000fe2000000000c */
[----:B-1----:R-:W-:Y:S06]  /*11a0*/  @!P0 BRA `(.L_x_21) ;  /* 0x0000000000148947 */ /* 0x002fec0003800000 */
[----:B------:R-:W-:Y:S02]  /*11b0*/  MOV R8, R38 ;  /* 0x0000002600087202 */ /* 0x000fe40000000f00 */
[----:B------:R-:W-:Y:S02]  /*11c0*/  MOV R36, R11 ;  /* 0x0000000b00247202 */ /* 0x000fe40000000f00 */
[----:B------:R-:W-:-:S07]  /*11d0*/  MOV R32, 0x11f0 ;  /* 0x000011f000207802 */ /* 0x000fce0000000f00 */
[----:B------:R-:W-:Y:S05]  /*11e0*/  CALL.REL.NOINC `($__internal_2_$__cuda_sm3x_div_rn_noftz_f32_slowpath) ;  /* 0x0000000800d87944 */ /* 0x000fea0003c00000 */
[----:B------:R-:W-:-:S07]  /*11f0*/  MOV R12, R8 ;  /* 0x00000008000c7202 */ /* 0x000fce0000000f00 */
.L_x_21:
[----:B------:R-:W-:Y:S05]  /*1200*/  BSYNC.RECONVERGENT B1 ;  /* 0x0000000000017941 */ /* 0x000fea0003800200 */
.L_x_20:
        /* <DEDUP_REMOVED lines=14> */
.L_x_23:
[----:B------:R-:W-:Y:S05]  /*12f0*/  BSYNC.RECONVERGENT B1 ;  /* 0x0000000000017941 */ /* 0x000fea0003800200 */
.L_x_22:
        /* <DEDUP_REMOVED lines=9> */
[----:B------:R-:W-:Y:S01]  /*1390*/  MOV R8, R0 ;  /* 0x0000000000087202 */ /* 0x000fe20000000f00 */
[----:B------:R-:W-:Y:S01]  /*13a0*/  IMAD.MOV.U32 R36, RZ, RZ, R11 ;  /* 0x000000ffff247224 */ /* 0x000fe200078e000b */
[----:B------:R-:W-:-:S07]  /*13b0*/  MOV R32, 0x13d0 ;  /* 0x000013d000207802 */ /* 0x000fce0000000f00 */
[----:B------:R-:W-:Y:S05]  /*13c0*/  CALL.REL.NOINC `($__internal_2_$__cuda_sm3x_div_rn_noftz_f32_slowpath) ;  /* 0x0000000800607944 */ /* 0x000fea0003c00000 */
.L_x_25:
[----:B------:R-:W-:Y:S05]  /*13d0*/  BSYNC.RECONVERGENT B1 ;  /* 0x0000000000017941 */ /* 0x000fea0003800200 */
.L_x_24:
[----:B------:R-:W-:Y:S01]  /*13e0*/  FFMA R12, R3, R12, RZ ;  /* 0x0000000c030c7223 */ /* 0x000fe200000000ff */
[----:B------:R-:W-:Y:S01]  /*13f0*/  UMOV UR6, 0x88e368f1 ;  /* 0x88e368f100067882 */ /* 0x000fe20000000000 */
[----:B------:R-:W-:Y:S01]  /*1400*/  UMOV UR7, 0x3ee4f8b5 ;  /* 0x3ee4f8b500077882 */ /* 0x000fe20000000000 */
[----:B------:R-:W-:Y:S01]  /*1410*/  BSSY.RECONVERGENT B1, `(.L_x_26) ;  /* 0x0000010000017945 */ /* 0x000fe20003800200 */
[----:B------:R-:W-:-:S04]  /*1420*/  FFMA R21, R21, R10, R12 ;  /* 0x0000000a15157223 */ /* 0x000fc8000000000c */
[----:B------:R-:W-:-:S05]  /*1430*/  FFMA R8, R20, R8, R21 ;  /* 0x0000000814087223 */ /* 0x000fca0000000015 */
[----:B------:R-:W-:-:S04]  /*1440*/  FMNMX R9, RZ, R8, !PT ;  /* 0x00000008ff097209 */ /* 0x000fc80007800000 */
[----:B------:R-:W0:Y:S02]  /*1450*/  F2F.F64.F32 R2, R9 ;  /* 0x0000000900027310 */ /* 0x000e240000201800 */
[----:B0-----:R-:W-:-:S14]  /*1460*/  DSETP.GT.AND P0, PT, R2, UR6, PT ;  /* 0x0000000602007e2a */ /* 0x001fdc000bf04000 */
[----:B------:R-:W-:Y:S05]  /*1470*/  @!P0 BRA `(.L_x_27) ;  /* 0x0000000000248947 */ /* 0x000fea0003800000 */
[----:B------:R-:W2:Y:S04]  /*1480*/  LDG.E R0, desc[UR4][R16.64+0x24] ;  /* 0x0000240410007981 */ /* 0x000ea8000c1e1900 */
[----:B------:R-:W3:Y:S04]  /*1490*/  LDG.E R2, desc[UR4][R16.64+0x28] ;  /* 0x0000280410027981 */ /* 0x000ee8000c1e1900 */
[----:B------:R-:W4:Y:S01]  /*14a0*/  LDG.E R3, desc[UR4][R16.64+0x2c] ;  /* 0x00002c0410037981 */ /* 0x000f22000c1e1900 */
[C---:B--2---:R-:W-:Y:S01]  /*14b0*/  FMUL R0, R9.reuse, R0 ;  /* 0x0000000009007220 */ /* 0x044fe20000400000 */
[----:B---3--:R-:W-:-:S03]  /*14c0*/  FMUL R2, R9, R2 ;  /* 0x0000000209027220 */ /* 0x008fc60000400000 */
[----:B------:R-:W-:Y:S01]  /*14d0*/  FFMA R14, R5, R0, R14 ;  /* 0x00000000050e7223 */ /* 0x000fe2000000000e */
[----:B----4-:R-:W-:Y:S01]  /*14e0*/  FMUL R3, R9, R3 ;  /* 0x0000000309037220 */ /* 0x010fe20000400000 */
[----:B------:R-:W-:-:S03]  /*14f0*/  FFMA R15, R4, R2, R15 ;  /* 0x00000002040f7223 */ /* 0x000fc6000000000f */
[----:B------:R-:W-:-:S07]  /*1500*/  FFMA R13, R6, R3, R13 ;  /* 0x00000003060d7223 */ /* 0x000fce000000000d */
.L_x_27:
[----:B------:R-:W-:Y:S05]  /*1510*/  BSYNC.RECONVERGENT B1 ;  /* 0x0000000000017941 */ /* 0x000fea0003800200 */
.L_x_26:
[----:B------:R-:W-:Y:S01]  /*1520*/  FADD R3, RZ, R14 ;  /* 0x0000000eff037221 */ /* 0x000fe20000000000 */
[----:B------:R-:W-:Y:S01]  /*1530*/  FADD R15, RZ, R15 ;  /* 0x0000000fff0f7221 */ /* 0x000fe20000000000 */
[----:B------:R-:W-:Y:S01]  /*1540*/  FADD R13, RZ, R13 ;  /* 0x0000000dff0d7221 */ /* 0x000fe20000000000 */
[----:B------:R-:W-:Y:S02]  /*1550*/  FSETP.GT.AND P0, PT, R25, 0.029999999329447746277, PT ;  /* 0x3cf5c28f1900780b */ /* 0x000fe40003f04000 */
[----:B------:R0:W-:Y:S04]  /*1560*/  STG.E desc[UR4][R18.64+0x18], R3 ;  /* 0x0000180312007986 */ /* 0x0001e8000c101904 */
[----:B------:R0:W-:Y:S04]  /*1570*/  STG.E desc[UR4][R18.64+0x1c], R15 ;  /* 0x00001c0f12007986 */ /* 0x0001e8000c101904 */
[----:B------:R0:W-:Y:S03]  /*1580*/  STG.E desc[UR4][R18.64+0x20], R13 ;  /* 0x0000200d12007986 */ /* 0x0001e6000c101904 */
[----:B------:R-:W-:Y:S05]  /*1590*/  @!P0 BRA `(.L_x_28) ;  /* 0x0000000000948947 */ /* 0x000fea0003800000 */
[----:B------:R-:W0:Y:S02]  /*15a0*/  LDC.64 R8, c[0x4][RZ] ;  /* 0x01000000ff087b82 */ /* 0x000e240000000a00 */
[----:B0-----:R-:W2:Y:S02]  /*15b0*/  LDG.E.64 R2, desc[UR4][R8.64] ;  /* 0x0000000408027981 */ /* 0x001ea4000c1e1b00 */
[----:B--2---:R-:W-:-:S04]  /*15c0*/  IMAD.WIDE R4, R26, 0x4c, R2 ;  /* 0x0000004c1a047825 */ /* 0x004fc800078e0202 */
[----:B------:R-:W0:Y:S01]  /*15d0*/  LDC.64 R2, c[0x0][0x388] ;  /* 0x0000e200ff027b82 */ /* 0x000e220000000a00 */
[----:B------:R-:W2:Y:S04]  /*15e0*/  LDG.E R11, desc[UR4][R4.64+0x24] ;  /* 0x00002404040b7981 */ /* 0x000ea8000c1e1900 */
[----:B------:R-:W3:Y:S04]  /*15f0*/  LDG.E R0, desc[UR4][R4.64+0x28] ;  /* 0x0000280404007981 */ /* 0x000ee8000c1e1900 */
[----:B------:R-:W4:Y:S01]  /*1600*/  LDG.E R15, desc[UR4][R4.64+0x2c] ;  /* 0x00002c04040f7981 */ /* 0x000f22000c1e1900 */
[----:B0-----:R-:W-:-:S04]  /*1610*/  IMAD.WIDE.U32 R2, R30, 0x34, R2 ;  /* 0x000000341e027825 */ /* 0x001fc800078e0002 */
[----:B--2---:R-:W-:Y:S01]  /*1620*/  FFMA R13, R7, R11, RZ ;  /* 0x0000000b070d7223 */ /* 0x004fe200000000ff */
[----:B------:R-:W-:-:S03]  /*1630*/  FFMA R9, R11, 0.029999999329447746277, R24 ;  /* 0x3cf5c28f0b097823 */ /* 0x000fc60000000018 */
[----:B---3--:R-:W-:Y:S01]  /*1640*/  FFMA R6, R28, R0, R13 ;  /* 0x000000001c067223 */ /* 0x008fe2000000000d */
[----:B------:R-:W-:Y:S02]  /*1650*/  IMAD R13, R29, 0x34, RZ ;  /* 0x000000341d0d7824 */ /* 0x000fe400078e02ff */
[----:B------:R-:W-:Y:S01]  /*1660*/  FFMA R23, R0, 0.029999999329447746277, R23 ;  /* 0x3cf5c28f00177823 */ /* 0x000fe20000000017 */
[----:B----4-:R-:W-:Y:S02]  /*1670*/  FFMA R6, R27, R15, R6 ;  /* 0x0000000f1b067223 */ /* 0x010fe40000000006 */
[----:B------:R-:W-:Y:S02]  /*1680*/  IADD3 R3, PT, PT, R13, R3, RZ ;  /* 0x000000030d037210 */ /* 0x000fe40007ffe0ff */
[----:B------:R-:W-:-:S03]  /*1690*/  FADD R6, R6, R6 ;  /* 0x0000000606067221 */ /* 0x000fc60000000000 */
[----:B------:R0:W-:Y:S01]  /*16a0*/  STG.E desc[UR4][R2.64], R9 ;  /* 0x0000000902007986 */ /* 0x0001e2000c101904 */
[-C--:B------:R-:W-:Y:S01]  /*16b0*/  FFMA R7, -R11, R6.reuse, R7 ;  /* 0x000000060b077223 */ /* 0x080fe20000000107 */
[C---:B------:R-:W-:Y:S01]  /*16c0*/  FFMA R11, R15.reuse, 0.029999999329447746277, R22 ;  /* 0x3cf5c28f0f0b7823 */ /* 0x040fe20000000016 */
[-C--:B------:R-:W-:Y:S01]  /*16d0*/  FFMA R5, -R0, R6.reuse, R28 ;  /* 0x0000000600057223 */ /* 0x080fe2000000011c */
[----:B------:R-:W-:Y:S01]  /*16e0*/  FFMA R15, -R15, R6, R27 ;  /* 0x000000060f0f7223 */ /* 0x000fe2000000011b */
[----:B------:R1:W-:Y:S04]  /*16f0*/  STG.E desc[UR4][R2.64+0x4], R23 ;  /* 0x0000041702007986 */ /* 0x0003e8000c101904 */
[----:B------:R1:W-:Y:S04]  /*1700*/  STG.E desc[UR4][R2.64+0x8], R11 ;  /* 0x0000080b02007986 */ /* 0x0003e8000c101904 */
[----:B------:R1:W-:Y:S04]  /*1710*/  STG.E desc[UR4][R2.64+0xc], R7 ;  /* 0x00000c0702007986 */ /* 0x0003e8000c101904 */
[----:B------:R1:W-:Y:S04]  /*1720*/  STG.E desc[UR4][R2.64+0x10], R5 ;  /* 0x0000100502007986 */ /* 0x0003e8000c101904 */
[----:B------:R1:W-:Y:S04]  /*1730*/  STG.E desc[UR4][R2.64+0x14], R15 ;  /* 0x0000140f02007986 */ /* 0x0003e8000c101904 */
[----:B------:R-:W2:Y:S02]  /*1740*/  LDG.E R0, desc[UR4][R18.64+0x28] ;  /* 0x0000280412007981 */ /* 0x000ea4000c1e1900 */
[----:B--2---:R-:W-:-:S05]  /*1750*/  FMUL R25, R25, R0 ;  /* 0x0000000019197220 */ /* 0x004fca0000400000 */
[----:B------:R1:W-:Y:S04]  /*1760*/  STG.E desc[UR4][R2.64+0x28], R25 ;  /* 0x0000281902007986 */ /* 0x0003e8000c101904 */
[----:B------:R-:W2:Y:S04]  /*1770*/  LDG.E R13, desc[UR4][R18.64+0x2c] ;  /* 0x00002c04120d7981 */ /* 0x000ea8000c1e1900 */
[----:B--2---:R1:W-:Y:S04]  /*1780*/  STG.E desc[UR4][R2.64+0x2c], R13 ;  /* 0x00002c0d02007986 */ /* 0x0043e8000c101904 */
[----:B0-----:R-:W2:Y:S04]  /*1790*/  LDG.E R9, desc[UR4][R18.64+0x30] ;  /* 0x0000300412097981 */ /* 0x001ea8000c1e1900 */
[----:B--2---:R1:W-:Y:S01]  /*17a0*/  STG.E desc[UR4][R2.64+0x30], R9 ;  /* 0x0000300902007986 */ /* 0x0043e2000c101904 */
[----:B------:R-:W-:Y:S05]  /*17b0*/  BRA `(.L_x_28) ;  /* 0x00000000000c7947 */ /* 0x000fea0003800000 */
.L_x_7:
[----:B------:R2:W-:Y:S04]  /*17c0*/  STG.E desc[UR4][R18.64+0x18], RZ ;  /* 0x000018ff12007986 */ /* 0x0005e8000c101904 */
[----:B------:R2:W-:Y:S04]  /*17d0*/  STG.E desc[UR4][R18.64+0x1c], RZ ;  /* 0x00001cff12007986 */ /* 0x0005e8000c101904 */
[----:B------:R2:W-:Y:S02]  /*17e0*/  STG.E desc[UR4][R18.64+0x20], RZ ;  /* 0x000020ff12007986 */ /* 0x0005e4000c101904 */
.L_x_28:
[----:B------:R-:W-:Y:S05]  /*17f0*/  BSYNC.RECONVERGENT B0 ;  /* 0x0000000000007941 */ /* 0x000fea0003800200 */
.L_x_6:
[----:B------:R-:W3:Y:S01]  /*1800*/  LDCU UR6, c[0x0][0x360] ;  /* 0x00006c00ff0677ac */ /* 0x000ee20008000800 */
[----:B------:R-:W3:Y:S01]  /*1810*/  LDC R0, c[0x0][0x370] ;  /* 0x0000dc00ff007b82 */ /* 0x000ee20000000800 */
[----:B------:R-:W4:Y:S01]  /*1820*/  LDCU.64 UR8, c[0x0][0x390] ;  /* 0x00007200ff0877ac */ /* 0x000f220008000a00 */
[----:B---3--:R-:W-:-:S05]  /*1830*/  IMAD R0, R0, UR6, RZ ;  /* 0x0000000600007c24 */ /* 0x008fca000f8e02ff */
[----:B------:R-:W-:-:S04]  /*1840*/  IADD3 R30, P0, PT, R0, R30, RZ ;  /* 0x0000001e001e7210 */ /* 0x000fc80007f1e0ff */
[----:B------:R-:W-:Y:S02]  /*1850*/  LEA.HI.X.SX32 R29, R0, R29, 0x1, P0 ;  /* 0x0000001d001d7211 */ /* 0x000fe400000f0eff */
[----:B----4-:R-:W-:-:S04]  /*1860*/  ISETP.GE.U32.AND P0, PT, R30, UR8, PT ;  /* 0x000000081e007c0c */ /* 0x010fc8000bf06070 */
[----:B------:R-:W-:-:S13]  /*1870*/  ISETP.GE.U32.AND.EX P0, PT, R29, UR9, PT, P0 ;  /* 0x000000091d007c0c */ /* 0x000fda000bf06100 */
[----:B------:R-:W-:Y:S05]  /*1880*/  @!P0 BRA `(.L_x_29) ;  /* 0xffffffe800088947 */ /* 0x000fea000383ffff */
[----:B------:R-:W-:Y:S05]  /*1890*/  EXIT ;  /* 0x000000000000794d */ /* 0x000fea0003800000 */
        .weak           $__internal_0_$__cuda_sm20_rcp_rn_f32_slowpath
        .type           $__internal_0_$__cuda_sm20_rcp_rn_f32_slowpath,@function
        .size           $__internal_0_$__cuda_sm20_rcp_rn_f32_slowpath,($__internal_1_$__cuda_sm20_sqrt_rn_f32_slowpath - $__internal_0_$__cuda_sm20_rcp_rn_f32_slowpath)
$__internal_0_$__cuda_sm20_rcp_rn_f32_slowpath:
[----:B------:R-:W-:Y:S01]  /*18a0*/  SHF.L.U32 R31, R33, 0x1, RZ ;  /* 0x00000001211f7819 */ /* 0x000fe200000006ff */
[----:B------:R-:W-:Y:S01]  /*18b0*/  BSSY.RECONVERGENT B2, `(.L_x_30) ;  /* 0x0000031000027945 */ /* 0x000fe20003800200 */
[----:B------:R-:W-:Y:S02]  /*18c0*/  MOV R4, R33 ;  /* 0x0000002100047202 */ /* 0x000fe40000000f00 */
[----:B------:R-:W-:-:S04]  /*18d0*/  SHF.R.U32.HI R31, RZ, 0x18, R31 ;  /* 0x00000018ff1f7819 */ /* 0x000fc8000001161f */
[----:B------:R-:W-:-:S13]  /*18e0*/  ISETP.NE.U32.AND P1, PT, R31, RZ, PT ;  /* 0x000000ff1f00720c */ /* 0x000fda0003f25070 */
[----:B------:R-:W-:Y:S05]  /*18f0*/  @P1 BRA `(.L_x_31) ;  /* 0x0000000000281947 */ /* 0x000fea0003800000 */
[----:B------:R-:W-:-:S04]  /*1900*/  SHF.L.U32 R5, R4, 0x1, RZ ;  /* 0x0000000104057819 */ /* 0x000fc800000006ff */
[----:B------:R-:W-:-:S13]  /*1910*/  ISETP.NE.AND P1, PT, R5, RZ, PT ;  /* 0x000000ff0500720c */ /* 0x000fda0003f25270 */
[----:B------:R-:W-:Y:S01]  /*1920*/  @P1 FFMA R31, R4, 1.84467440737095516160e+19, RZ ;  /* 0x5f800000041f1823 */ /* 0x000fe200000000ff */
[----:B------:R-:W-:Y:S08]  /*1930*/  @!P1 MUFU.RCP R33, R4 ;  /* 0x0000000400219308 */ /* 0x000ff00000001000 */
[----:B------:R-:W0:Y:S02]  /*1940*/  @P1 MUFU.RCP R32, R31 ;  /* 0x0000001f00201308 */ /* 0x000e240000001000 */
[----:B0-----:R-:W-:-:S04]  /*1950*/  @P1 FFMA R5, R31, R32, -1 ;  /* 0xbf8000001f051423 */ /* 0x001fc80000000020 */
[----:B------:R-:W-:-:S04]  /*1960*/  @P1 FADD.FTZ R5, -R5, -RZ ;  /* 0x800000ff05051221 */ /* 0x000fc80000010100 */
[----:B------:R-:W-:-:S04]  /*1970*/  @P1 FFMA R5, R32, R5, R32 ;  /* 0x0000000520051223 */ /* 0x000fc80000000020 */
[----:B------:R-:W-:Y:S01]  /*1980*/  @P1 FFMA R33, R5, 1.84467440737095516160e+19, RZ ;  /* 0x5f80000005211823 */ /* 0x000fe200000000ff */
[----:B------:R-:W-:Y:S06]  /*1990*/  BRA `(.L_x_32) ;  /* 0x0000000000887947 */ /* 0x000fec0003800000 */
.L_x_31:
[----:B------:R-:W-:-:S04]  /*19a0*/  IADD3 R5, PT, PT, R31, -0xfd, RZ ;  /* 0xffffff031f057810 */ /* 0x000fc80007ffe0ff */
[----:B------:R-:W-:-:S13]  /*19b0*/  ISETP.GT.U32.AND P1, PT, R5, 0x1, PT ;  /* 0x000000010500780c */ /* 0x000fda0003f24070 */
[----:B------:R-:W-:Y:S05]  /*19c0*/  @P1 BRA `(.L_x_33) ;  /* 0x0000000000781947 */ /* 0x000fea0003800000 */
[----:B------:R-:W-:-:S04]  /*19d0*/  LOP3.LUT R32, R4, 0x7fffff, RZ, 0xc0, !PT ;  /* 0x007fffff04207812 */ /* 0x000fc800078ec0ff */
[----:B------:R-:W-:-:S04]  /*19e0*/  LOP3.LUT R33, R32, 0x3f800000, RZ, 0xfc, !PT ;  /* 0x3f80000020217812 */ /* 0x000fc800078efcff */
[----:B------:R-:W0:Y:S02]  /*19f0*/  MUFU.RCP R32, R33 ;  /* 0x0000002100207308 */ /* 0x000e240000001000 */
[----:B0-----:R-:W-:Y:S01]  /*1a00*/  FFMA R34, R33, R32, -1 ;  /* 0xbf80000021227423 */ /* 0x001fe20000000020 */
[----:B------:R-:W-:-:S03]  /*1a10*/  IADD3 R33, PT, PT, R31, -0xfc, RZ ;  /* 0xffffff041f217810 */ /* 0x000fc60007ffe0ff */
[----:B------:R-:W-:-:S04]  /*1a20*/  FADD.FTZ R35, -R34, -RZ ;  /* 0x800000ff22237221 */ /* 0x000fc80000010100 */
[CCC-:B------:R-:W-:Y:S01]  /*1a30*/  FFMA.RM R34, R32.reuse, R35.reuse, R32.reuse ;  /* 0x0000002320227223 */ /* 0x1c0fe20000004020 */
[----:B------:R-:W-:-:S04]  /*1a40*/  FFMA.RP R35, R32, R35, R32 ;  /* 0x0000002320237223 */ /* 0x000fc80000008020 */
[C---:B------:R-:W-:Y:S02]  /*1a50*/  LOP3.LUT R32, R34.reuse, 0x7fffff, RZ, 0xc0, !PT ;  /* 0x007fffff22207812 */ /* 0x040fe400078ec0ff */
[----:B------:R-:W-:Y:S01]  /*1a60*/  FSETP.NEU.FTZ.AND P1, PT, R34, R35, PT ;  /* 0x000000232200720b */ /* 0x000fe20003f3d000 */
[----:B------:R-:W-:Y:S01]  /*1a70*/  HFMA2 R34, -RZ, RZ, 0, 1.78813934326171875e-07 ;  /* 0x00000003ff227431 */ /* 0x000fe200000001ff */
[----:B------:R-:W-:-:S04]  /*1a80*/  LOP3.LUT R32, R32, 0x800000, RZ, 0xfc, !PT ;  /* 0x0080000020207812 */ /* 0x000fc800078efcff */
[----:B------:R-:W-:Y:S02]  /*1a90*/  SHF.R.U32.HI R33, RZ, R33, R32 ;  /* 0x00000021ff217219 */ /* 0x000fe40000011620 */
[----:B------:R-:W-:-:S04]  /*1aa0*/  SHF.L.U32 R35, R34, R5, RZ ;  /* 0x0000000522237219 */ /* 0x000fc800000006ff */
[----:B------:R-:W-:Y:S02]  /*1ab0*/  LOP3.LUT R34, R35, R32, RZ, 0xc0, !PT ;  /* 0x0000002023227212 */ /* 0x000fe400078ec0ff */
[----:B------:R-:W-:Y:S02]  /*1ac0*/  SEL R35, RZ, 0xffffffff, !P1 ;  /* 0xffffffffff237807 */ /* 0x000fe40004800000 */
[-C--:B------:R-:W-:Y:S02]  /*1ad0*/  SHF.R.U32.HI R34, RZ, R5.reuse, R34 ;  /* 0x00000005ff227219 */ /* 0x080fe40000011622 */
[----:B------:R-:W-:Y:S02]  /*1ae0*/  IADD3 R31, PT, PT, -R35, RZ, RZ ;  /* 0x000000ff231f7210 */ /* 0x000fe40007ffe1ff */
[----:B------:R-:W-:Y:S02]  /*1af0*/  LOP3.LUT P1, RZ, R34, 0x1, RZ, 0xc0, !PT ;  /* 0x0000000122ff7812 */ /* 0x000fe4000782c0ff */
[----:B------:R-:W-:-:S02]  /*1b00*/  LOP3.LUT P2, RZ, R31, R5, R32, 0xf8, !PT ;  /* 0x000000051fff7212 */ /* 0x000fc4000784f820 */
[----:B------:R-:W-:-:S04]  /*1b10*/  LOP3.LUT P3, RZ, R34, 0x2, RZ, 0xc0, !PT ;  /* 0x0000000222ff7812 */ /* 0x000fc8000786c0ff */
[----:B------:R-:W-:Y:S02]  /*1b20*/  PLOP3.LUT P1, PT, P1, P2, P3, 0xe0, 0x0 ;  /* 0x000000000000781c */ /* 0x000fe40000f25c30 */
[----:B------:R-:W-:Y:S02]  /*1b30*/  LOP3.LUT P2, RZ, R4, 0x7fffff, RZ, 0xc0, !PT ;  /* 0x007fffff04ff7812 */ /* 0x000fe4000784c0ff */
[----:B------:R-:W-:-:S04]  /*1b40*/  SEL R5, RZ, 0x1, !P1 ;  /* 0x00000001ff057807 */ /* 0x000fc80004800000 */
[----:B------:R-:W-:-:S04]  /*1b50*/  IADD3 R5, PT, PT, -R5, RZ, RZ ;  /* 0x000000ff05057210 */ /* 0x000fc80007ffe1ff */
[----:B------:R-:W-:-:S13]  /*1b60*/  ISETP.GE.AND P1, PT, R5, RZ, PT ;  /* 0x000000ff0500720c */ /* 0x000fda0003f26270 */
[----:B------:R-:W-:-:S05]  /*1b70*/  @!P1 IADD3 R33, PT, PT, R33, 0x1, RZ ;  /* 0x0000000121219810 */ /* 0x000fca0007ffe0ff */
[----:B------:R-:W-:-:S05]  /*1b80*/  @!P2 IMAD.SHL.U32 R33, R33, 0x2, RZ ;  /* 0x000000022121a824 */ /* 0x000fca00078e00ff */
[----:B------:R-:W-:Y:S01]  /*1b90*/  LOP3.LUT R33, R33, 0x80000000, R4, 0xf8, !PT ;  /* 0x8000000021217812 */ /* 0x000fe200078ef804 */
[----:B------:R-:W-:Y:S06]  /*1ba0*/  BRA `(.L_x_32) ;  /* 0x0000000000047947 */ /* 0x000fec0003800000 */
.L_x_33:
[----:B------:R0:W1:Y:S02]  /*1bb0*/  MUFU.RCP R33, R4 ;  /* 0x0000000400217308 */ /* 0x0000640000001000 */
.L_x_32:
[----:B------:R-:W-:Y:S05]  /*1bc0*/  BSYNC.RECONVERGENT B2 ;  /* 0x0000000000027941 */ /* 0x000fea0003800200 */
.L_x_30:
[----:B------:R-:W-:Y:S01]  /*1bd0*/  HFMA2 R5, -RZ, RZ, 0, 0 ;  /* 0x00000000ff057431 */ /* 0x000fe200000001ff */
[----:B0-----:R-:W-:-:S04]  /*1be0*/  MOV R4, R24 ;  /* 0x0000001800047202 */ /* 0x001fc80000000f00 */
[----:B-1----:R-:W-:Y:S05]  /*1bf0*/  RET.REL.NODEC R4 `(_Z14kernel_do_raysP3RayS0_m) ;  /* 0xffffffe404007950 */ /* 0x002fea0003c3ffff */
        .weak           $__internal_1_$__cuda_sm20_sqrt_rn_f32_slowpath
        .type           $__internal_1_$__cuda_sm20_sqrt_rn_f32_slowpath,@function
        .size           $__internal_1_$__cuda_sm20_sqrt_rn_f32_slowpath,($__internal_2_$__cuda_sm3x_div_rn_noftz_f32_slowpath - $__internal_1_$__cuda_sm20_sqrt_rn_f32_slowpath)
$__internal_1_$__cuda_sm20_sqrt_rn_f32_slowpath:
[----:B------:R-:W-:-:S13]  /*1c00*/  LOP3.LUT P0, RZ, R8, 0x7fffffff, RZ, 0xc0, !PT ;  /* 0x7fffffff08ff7812 */ /* 0x000fda000780c0ff */
[----:B------:R-:W-:Y:S01]  /*1c10*/  @!P0 MOV R31, R8 ;  /* 0x00000008001f8202 */ /* 0x000fe20000000f00 */
[----:B------:R-:W-:Y:S06]  /*1c20*/  @!P0 BRA `(.L_x_34) ;  /* 0x0000000000408947 */ /* 0x000fec0003800000 */
[----:B------:R-:W-:-:S13]  /*1c30*/  FSETP.GEU.FTZ.AND P0, PT, R8, RZ, PT ;  /* 0x000000ff0800720b */ /* 0x000fda0003f1e000 */
[----:B------:R-:W-:Y:S01]  /*1c40*/  @!P0 MOV R31, 0x7fffffff ;  /* 0x7fffffff001f8802 */ /* 0x000fe20000000f00 */
[----:B------:R-:W-:Y:S06]  /*1c50*/  @!P0 BRA `(.L_x_34) ;  /* 0x0000000000348947 */ /* 0x000fec0003800000 */
[----:B------:R-:W-:-:S13]  /*1c60*/  FSETP.GTU.FTZ.AND P0, PT, |R8|, +INF , PT ;  /* 0x7f8000000800780b */ /* 0x000fda0003f1c200 */
[----:B------:R-:W-:Y:S01]  /*1c70*/  @P0 FADD.FTZ R31, R8, 1 ;  /* 0x3f800000081f0421 */ /* 0x000fe20000010000 */
[----:B------:R-:W-:Y:S06]  /*1c80*/  @P0 BRA `(.L_x_34) ;  /* 0x0000000000280947 */ /* 0x000fec0003800000 */
[----:B------:R-:W-:-:S13]  /*1c90*/  FSETP.NEU.FTZ.AND P0, PT, |R8|, +INF , PT ;  /* 0x7f8000000800780b */ /* 0x000fda0003f1d200 */
[----:B------:R-:W-:-:S04]  /*1ca0*/  @P0 FFMA R40, R8, 1.84467440737095516160e+19, RZ ;  /* 0x5f80000008280823 */ /* 0x000fc800000000ff */
[----:B------:R-:W0:Y:S02]  /*1cb0*/  @P0 MUFU.RSQ R31, R40 ;  /* 0x00000028001f0308 */ /* 0x000e240000001400 */
[----:B0-----:R-:W-:Y:S01]  /*1cc0*/  @P0 FMUL.FTZ R9, R40, R31 ;  /* 0x0000001f28090220 */ /* 0x001fe20000410000 */
[----:B------:R-:W-:Y:S01]  /*1cd0*/  @P0 FMUL.FTZ R36, R31, 0.5 ;  /* 0x3f0000001f240820 */ /* 0x000fe20000410000 */
[----:B------:R-:W-:Y:S02]  /*1ce0*/  @!P0 MOV R31, R8 ;  /* 0x00000008001f8202 */ /* 0x000fe40000000f00 */
[----:B------:R-:W-:-:S04]  /*1cf0*/  @P0 FADD.FTZ R34, -R9, -RZ ;  /* 0x800000ff09220221 */ /* 0x000fc80000010100 */
[----:B------:R-:W-:-:S04]  /*1d00*/  @P0 FFMA R34, R9, R34, R40 ;  /* 0x0000002209220223 */ /* 0x000fc80000000028 */
[----:B------:R-:W-:-:S04]  /*1d10*/  @P0 FFMA R34, R34, R36, R9 ;  /* 0x0000002422220223 */ /* 0x000fc80000000009 */
[----:B------:R-:W-:-:S07]  /*1d20*/  @P0 FMUL.FTZ R31, R34, 2.3283064365386962891e-10 ;  /* 0x2f800000221f0820 */ /* 0x000fce0000410000 */
.L_x_34:
[----:B------:R-:W-:-:S04]  /*1d30*/  HFMA2 R33, -RZ, RZ, 0, 0 ;  /* 0x00000000ff217431 */ /* 0x000fc800000001ff */
[----:B------:R-:W-:Y:S05]  /*1d40*/  RET.REL.NODEC R32 `(_Z14kernel_do_raysP3RayS0_m) ;  /* 0xffffffe020ac7950 */ /* 0x000fea0003c3ffff */
        .weak           $__internal_2_$__cuda_sm3x_div_rn_noftz_f32_slowpath
        .type           $__internal_2_$__cuda_sm3x_div_rn_noftz_f32_slowpath,@function
        .size           $__internal_2_$__cuda_sm3x_div_rn_noftz_f32_slowpath,(.L_x_49 - $__internal_2_$__cuda_sm3x_div_rn_noftz_f32_slowpath)
$__internal_2_$__cuda_sm3x_div_rn_noftz_f32_slowpath:
[----:B------:R-:W-:Y:S01]  /*1d50*/  SHF.R.U32.HI R9, RZ, 0x17, R36 ;  /* 0x00000017ff097819 */ /* 0x000fe20000011624 */
[----:B------:R-:W-:Y:S01]  /*1d60*/  BSSY.RECONVERGENT B2, `(.L_x_35) ;  /* 0x0000062000027945 */ /* 0x000fe20003800200 */
[----:B------:R-:W-:Y:S02]  /*1d70*/  SHF.R.U32.HI R33, RZ, 0x17, R8 ;  /* 0x00000017ff217819 */ /* 0x000fe40000011608 */
[----:B------:R-:W-:Y:S02]  /*1d80*/  LOP3.LUT R9, R9, 0xff, RZ, 0xc0, !PT ;  /* 0x000000ff09097812 */ /* 0x000fe400078ec0ff */
[----:B------:R-:W-:Y:S02]  /*1d90*/  LOP3.LUT R33, R33, 0xff, RZ, 0xc0, !PT ;  /* 0x000000ff21217812 */ /* 0x000fe400078ec0ff */
[----:B------:R-:W-:Y:S02]  /*1da0*/  IADD3 R34, PT, PT, R9, -0x1, RZ ;  /* 0xffffffff09227810 */ /* 0x000fe40007ffe0ff */
[----:B------:R-:W-:-:S02]  /*1db0*/  IADD3 R35, PT, PT, R33, -0x1, RZ ;  /* 0xffffffff21237810 */ /* 0x000fc40007ffe0ff */
[----:B------:R-:W-:-:S04]  /*1dc0*/  ISETP.GT.U32.AND P0, PT, R34, 0xfd, PT ;  /* 0x000000fd2200780c */ /* 0x000fc80003f04070 */
[----:B------:R-:W-:-:S13]  /*1dd0*/  ISETP.GT.U32.OR P0, PT, R35, 0xfd, P0 ;  /* 0x000000fd2300780c */ /* 0x000fda0000704470 */
[----:B------:R-:W-:Y:S01]  /*1de0*/  @!P0 MOV R31, RZ ;  /* 0x000000ff001f8202 */ /* 0x000fe20000000f00 */
[----:B------:R-:W-:Y:S06]  /*1df0*/  @!P0 BRA `(.L_x_36) ;  /* 0x00000000005c8947 */ /* 0x000fec0003800000 */
[----:B------:R-:W-:Y:S02]  /*1e00*/  FSETP.GTU.FTZ.AND P0, PT, |R8|, +INF , PT ;  /* 0x7f8000000800780b */ /* 0x000fe40003f1c200 */
[----:B------:R-:W-:-:S04]  /*1e10*/  FSETP.GTU.FTZ.AND P1, PT, |R36|, +INF , PT ;  /* 0x7f8000002400780b */ /* 0x000fc80003f3c200 */
[----:B------:R-:W-:-:S13]  /*1e20*/  PLOP3.LUT P0, PT, P0, P1, PT, 0xf8, 0x8f ;  /* 0x00000000008f781c */ /* 0x000fda0000703f70 */
[----:B------:R-:W-:Y:S05]  /*1e30*/  @P0 BRA `(.L_x_37) ;  /* 0x00000004004c0947 */ /* 0x000fea0003800000 */
[----:B------:R-:W-:-:S13]  /*1e40*/  LOP3.LUT P0, RZ, R36, 0x7fffffff, R8, 0xc8, !PT ;  /* 0x7fffffff24ff7812 */ /* 0x000fda000780c808 */
[----:B------:R-:W-:Y:S05]  /*1e50*/  @!P0 BRA `(.L_x_38) ;  /* 0x00000004003c8947 */ /* 0x000fea0003800000 */
[----:B------:R-:W-:Y:S02]  /*1e60*/  FSETP.NEU.FTZ.AND P1, PT, |R8|, +INF , PT ;  /* 0x7f8000000800780b */ /* 0x000fe40003f3d200 */
[----:B------:R-:W-:Y:S02]  /*1e70*/  FSETP.NEU.FTZ.AND P2, PT, |R36|, +INF , PT ;  /* 0x7f8000002400780b */ /* 0x000fe40003f5d200 */
[----:B------:R-:W-:-:S11]  /*1e80*/  FSETP.NEU.FTZ.AND P0, PT, |R8|, +INF , PT ;  /* 0x7f8000000800780b */ /* 0x000fd60003f1d200 */
[----:B------:R-:W-:Y:S05]  /*1e90*/  @!P2 BRA !P1, `(.L_x_38) ;  /* 0x00000004002ca947 */ /* 0x000fea0004800000 */
[----:B------:R-:W-:-:S04]  /*1ea0*/  LOP3.LUT P1, RZ, R8, 0x7fffffff, RZ, 0xc0, !PT ;  /* 0x7fffffff08ff7812 */ /* 0x000fc8000782c0ff */
[----:B------:R-:W-:-:S13]  /*1eb0*/  PLOP3.LUT P1, PT, P2, P1, PT, 0x2f, 0xf2 ;  /* 0x0000000000f2781c */ /* 0x000fda0001722577 */
[----:B------:R-:W-:Y:S05]  /*1ec0*/  @P1 BRA `(.L_x_39) ;  /* 0x0000000400181947 */ /* 0x000fea0003800000 */
[----:B------:R-:W-:-:S04]  /*1ed0*/  LOP3.LUT P1, RZ, R36, 0x7fffffff, RZ, 0xc0, !PT ;  /* 0x7fffffff24ff7812 */ /* 0x000fc8000782c0ff */
[----:B------:R-:W-:-:S13]  /*1ee0*/  PLOP3.LUT P0, PT, P0, P1, PT, 0x2f, 0xf2 ;  /* 0x0000000000f2781c */ /* 0x000fda0000702577 */
[----:B------:R-:W-:Y:S05]  /*1ef0*/  @P0 BRA `(.L_x_40) ;  /* 0x0000000400000947 */ /* 0x000fea0003800000 */
[----:B------:R-:W-:Y:S02]  /*1f00*/  ISETP.GE.AND P0, PT, R35, RZ, PT ;  /* 0x000000ff2300720c */ /* 0x000fe40003f06270 */
[----:B------:R-:W-:-:S11]  /*1f10*/  ISETP.GE.AND P1, PT, R34, RZ, PT ;  /* 0x000000ff2200720c */ /* 0x000fd60003f26270 */
[----:B------:R-:W-:Y:S01]  /*1f20*/  @P0 MOV R31, RZ ;  /* 0x000000ff001f0202 */ /* 0x000fe20000000f00 */
[----:B------:R-:W-:Y:S02]  /*1f30*/  @!P0 IMAD.MOV.U32 R31, RZ, RZ, -0x40 ;  /* 0xffffffc0ff1f8424 */ /* 0x000fe400078e00ff */
[----:B------:R-:W-:Y:S01]  /*1f40*/  @!P0 FFMA R8, R8, 1.84467440737095516160e+19, RZ ;  /* 0x5f80000008088823 */ /* 0x000fe200000000ff */
[----:B------:R-:W-:Y:S02]  /*1f50*/  @!P1 FFMA R36, R36, 1.84467440737095516160e+19, RZ ;  /* 0x5f80000024249823 */ /* 0x000fe400000000ff */
[----:B------:R-:W-:-:S07]  /*1f60*/  @!P1 IADD3 R31, PT, PT, R31, 0x40, RZ ;  /* 0x000000401f1f9810 */ /* 0x000fce0007ffe0ff */
.L_x_36:
[----:B------:R-:W-:Y:S01]  /*1f70*/  LEA R35, R9, 0xc0800000, 0x17 ;  /* 0xc080000009237811 */ /* 0x000fe200078eb8ff */
[----:B------:R-:W-:Y:S01]  /*1f80*/  BSSY.RECONVERGENT B3, `(.L_x_41) ;  /* 0x0000036000037945 */ /* 0x000fe20003800200 */
[----:B------:R-:W-:Y:S02]  /*1f90*/  IADD3 R34, PT, PT, R33, -0x7f, RZ ;  /* 0xffffff8121227810 */ /* 0x000fe40007ffe0ff */
[----:B------:R-:W-:-:S03]  /*1fa0*/  IADD3 R40, PT, PT, -R35, R36, RZ ;  /* 0x0000002423287210 */ /* 0x000fc60007ffe1ff */
[----:B------:R-:W-:Y:S01]  /*1fb0*/  IMAD R8, R34, -0x800000, R8 ;  /* 0xff80000022087824 */ /* 0x000fe200078e0208 */
[----:B------:R-:W0:Y:S01]  /*1fc0*/  MUFU.RCP R36, R40 ;  /* 0x0000002800247308 */ /* 0x000e220000001000 */
[----:B------:R-:W-:Y:S01]  /*1fd0*/  FADD.FTZ R35, -R40, -RZ ;  /* 0x800000ff28237221 */ /* 0x000fe20000010100 */
[----:B------:R-:W-:-:S04]  /*1fe0*/  IADD3 R34, PT, PT, R34, 0x7f, -R9 ;  /* 0x0000007f22227810 */ /* 0x000fc80007ffe809 */
[----:B------:R-:W-:Y:S01]  /*1ff0*/  IADD3 R31, PT, PT, R34, R31, RZ ;  /* 0x0000001f221f7210 */ /* 0x000fe20007ffe0ff */
[----:B0-----:R-:W-:-:S04]  /*2000*/  FFMA R33, R36, R35, 1 ;  /* 0x3f80000024217423 */ /* 0x001fc80000000023 */
[----:B------:R-:W-:-:S04]  /*2010*/  FFMA R33, R36, R33, R36 ;  /* 0x0000002124217223 */ /* 0x000fc80000000024 */
[----:B------:R-:W-:-:S04]  /*2020*/  FFMA R36, R8, R33, RZ ;  /* 0x0000002108247223 */ /* 0x000fc800000000ff */
[----:B------:R-:W-:-:S04]  /*2030*/  FFMA R37, R35, R36, R8 ;  /* 0x0000002423257223 */ /* 0x000fc80000000008 */
[----:B------:R-:W-:-:S04]  /*2040*/  FFMA R36, R33, R37, R36 ;  /* 0x0000002521247223 */ /* 0x000fc80000000024 */
[----:B------:R-:W-:-:S04]  /*2050*/  FFMA R35, R35, R36, R8 ;  /* 0x0000002423237223 */ /* 0x000fc80000000008 */
[----:B------:R-:W-:-:S05]  /*2060*/  FFMA R8, R33, R35, R36 ;  /* 0x0000002321087223 */ /* 0x000fca0000000024 */
[----:B------:R-:W-:-:S04]  /*2070*/  SHF.R.U32.HI R34, RZ, 0x17, R8 ;  /* 0x00000017ff227819 */ /* 0x000fc80000011608 */
[----:B------:R-:W-:-:S04]  /*2080*/  LOP3.LUT R34, R34, 0xff, RZ, 0xc0, !PT ;  /* 0x000000ff22227812 */ /* 0x000fc800078ec0ff */
[----:B------:R-:W-:-:S04]  /*2090*/  IADD3 R9, PT, PT, R34, R31, RZ ;  /* 0x0000001f22097210 */ /* 0x000fc80007ffe0ff */
[----:B------:R-:W-:-:S04]  /*20a0*/  IADD3 R34, PT, PT, R9, -0x1, RZ ;  /* 0xffffffff09227810 */ /* 0x000fc80007ffe0ff */
[----:B------:R-:W-:-:S13]  /*20b0*/  ISETP.GE.U32.AND P0, PT, R34, 0xfe, PT ;  /* 0x000000fe2200780c */ /* 0x000fda0003f06070 */
[----:B------:R-:W-:Y:S05]  /*20c0*/  @!P0 BRA `(.L_x_42) ;  /* 0x0000000000808947 */ /* 0x000fea0003800000 */
[----:B------:R-:W-:-:S13]  /*20d0*/  ISETP.GT.AND P0, PT, R9, 0xfe, PT ;  /* 0x000000fe0900780c */ /* 0x000fda0003f04270 */
[----:B------:R-:W-:Y:S05]  /*20e0*/  @P0 BRA `(.L_x_43) ;  /* 0x00000000006c0947 */ /* 0x000fea0003800000 */
[----:B------:R-:W-:-:S13]  /*20f0*/  ISETP.GE.AND P0, PT, R9, 0x1, PT ;  /* 0x000000010900780c */ /* 0x000fda0003f06270 */
[----:B------:R-:W-:Y:S05]  /*2100*/  @P0 BRA `(.L_x_44) ;  /* 0x0000000000740947 */ /* 0x000fea0003800000 */
[----:B------:R-:W-:Y:S02]  /*2110*/  ISETP.GE.AND P0, PT, R9, -0x18, PT ;  /* 0xffffffe80900780c */ /* 0x000fe40003f06270 */
[----:B------:R-:W-:-:S11]  /*2120*/  LOP3.LUT R8, R8, 0x80000000, RZ, 0xc0, !PT ;  /* 0x8000000008087812 */ /* 0x000fd600078ec0ff */
[----:B------:R-:W-:Y:S05]  /*2130*/  @!P0 BRA `(.L_x_44) ;  /* 0x0000000000688947 */ /* 0x000fea0003800000 */
[CCC-:B------:R-:W-:Y:S01]  /*2140*/  FFMA.RZ R31, R33.reuse, R35.reuse, R36.reuse ;  /* 0x00000023211f7223 */ /* 0x1c0fe2000000c024 */
[CCC-:B------:R-:W-:Y:S01]  /*2150*/  FFMA.RP R34, R33.reuse, R35.reuse, R36.reuse ;  /* 0x0000002321227223 */ /* 0x1c0fe20000008024 */
[----:B------:R-:W-:Y:S01]  /*2160*/  FFMA.RM R33, R33, R35, R36 ;  /* 0x0000002321217223 */ /* 0x000fe20000004024 */
[----:B------:R-:W-:Y:S02]  /*2170*/  ISETP.NE.AND P2, PT, R9, RZ, PT ;  /* 0x000000ff0900720c */ /* 0x000fe40003f45270 */
[----:B------:R-:W-:Y:S02]  /*2180*/  LOP3.LUT R31, R31, 0x7fffff, RZ, 0xc0, !PT ;  /* 0x007fffff1f1f7812 */ /* 0x000fe400078ec0ff */
[----:B------:R-:W-:Y:S02]  /*2190*/  ISETP.NE.AND P1, PT, R9, RZ, PT ;  /* 0x000000ff0900720c */ /* 0x000fe40003f25270 */
[----:B------:R-:W-:Y:S02]  /*21a0*/  LOP3.LUT R36, R31, 0x800000, RZ, 0xfc, !PT ;  /* 0x008000001f247812 */ /* 0x000fe400078efcff */
[----:B------:R-:W-:-:S02]  /*21b0*/  IADD3 R31, PT, PT, R9, 0x20, RZ ;  /* 0x00000020091f7810 */ /* 0x000fc40007ffe0ff */
[----:B------:R-:W-:Y:S02]  /*21c0*/  IADD3 R9, PT, PT, -R9, RZ, RZ ;  /* 0x000000ff09097210 */ /* 0x000fe40007ffe1ff */
[----:B------:R-:W-:Y:S02]  /*21d0*/  SHF.L.U32 R31, R36, R31, RZ ;  /* 0x0000001f241f7219 */ /* 0x000fe400000006ff */
[----:B------:R-:W-:Y:S02]  /*21e0*/  FSETP.NEU.FTZ.AND P0, PT, R34, R33, PT ;  /* 0x000000212200720b */ /* 0x000fe40003f1d000 */
[----:B------:R-:W-:Y:S02]  /*21f0*/  SEL R9, R9, RZ, P2 ;  /* 0x000000ff09097207 */ /* 0x000fe40001000000 */
[----:B------:R-:W-:Y:S02]  /*2200*/  ISETP.NE.AND P1, PT, R31, RZ, P1 ;  /* 0x000000ff1f00720c */ /* 0x000fe40000f25270 */
[----:B------:R-:W-:-:S02]  /*2210*/  SHF.R.U32.HI R36, RZ, R9, R36 ;  /* 0x00000009ff247219 */ /* 0x000fc40000011624 */
[----:B------:R-:W-:Y:S02]  /*2220*/  PLOP3.LUT P0, PT, P0, P1, PT, 0xf8, 0x8f ;  /* 0x00000000008f781c */ /* 0x000fe40000703f70 */
[----:B------:R-:W-:Y:S02]  /*2230*/  SHF.R.U32.HI R31, RZ, 0x1, R36 ;  /* 0x00000001ff1f7819 */ /* 0x000fe40000011624 */
[----:B------:R-:W-:-:S04]  /*2240*/  SEL R34, RZ, 0x1, !P0 ;  /* 0x00000001ff227807 */ /* 0x000fc80004000000 */
[----:B------:R-:W-:-:S04]  /*2250*/  LOP3.LUT R9, R34, 0x1, R31, 0xf8, !PT ;  /* 0x0000000122097812 */ /* 0x000fc800078ef81f */
[----:B------:R-:W-:-:S04]  /*2260*/  LOP3.LUT R36, R9, R36, RZ, 0xc0, !PT ;  /* 0x0000002409247212 */ /* 0x000fc800078ec0ff */
[----:B------:R-:W-:-:S04]  /*2270*/  IADD3 R31, PT, PT, R31, R36, RZ ;  /* 0x000000241f1f7210 */ /* 0x000fc80007ffe0ff */
[----:B------:R-:W-:Y:S01]  /*2280*/  LOP3.LUT R8, R31, R8, RZ, 0xfc, !PT ;  /* 0x000000081f087212 */ /* 0x000fe200078efcff */
[----:B------:R-:W-:Y:S06]  /*2290*/  BRA `(.L_x_44) ;  /* 0x0000000000107947 */ /* 0x000fec0003800000 */
.L_x_43:
[----:B------:R-:W-:-:S04]  /*22a0*/  LOP3.LUT R8, R8, 0x80000000, RZ, 0xc0, !PT ;  /* 0x8000000008087812 */ /* 0x000fc800078ec0ff */
[----:B------:R-:W-:Y:S01]  /*22b0*/  LOP3.LUT R8, R8, 0x7f800000, RZ, 0xfc, !PT ;  /* 0x7f80000008087812 */ /* 0x000fe200078efcff */
[----:B------:R-:W-:Y:S06]  /*22c0*/  BRA `(.L_x_44) ;  /* 0x0000000000047947 */ /* 0x000fec0003800000 */
.L_x_42:
[----:B------:R-:W-:-:S07]  /*22d0*/  LEA R8, R31, R8, 0x17 ;  /* 0x000000081f087211 */ /* 0x000fce00078eb8ff */
.L_x_44:
[----:B------:R-:W-:Y:S05]  /*22e0*/  BSYNC.RECONVERGENT B3 ;  /* 0x0000000000037941 */ /* 0x000fea0003800200 */
.L_x_41:
[----:B------:R-:W-:Y:S05]  /*22f0*/  BRA `(.L_x_45) ;  /* 0x0000000000207947 */ /* 0x000fea0003800000 */
.L_x_40:
[----:B------:R-:W-:-:S04]  /*2300*/  LOP3.LUT R8, R36, 0x80000000, R8, 0x48, !PT ;  /* 0x8000000024087812 */ /* 0x000fc800078e4808 */
[----:B------:R-:W-:Y:S01]  /*2310*/  LOP3.LUT R8, R8, 0x7f800000, RZ, 0xfc, !PT ;  /* 0x7f80000008087812 */ /* 0x000fe200078efcff */
[----:B------:R-:W-:Y:S06]  /*2320*/  BRA `(.L_x_45) ;  /* 0x0000000000147947 */ /* 0x000fec0003800000 */
.L_x_39:
[----:B------:R-:W-:Y:S01]  /*2330*/  LOP3.LUT R8, R36, 0x80000000, R8, 0x48, !PT ;  /* 0x8000000024087812 */ /* 0x000fe200078e4808 */
[----:B------:R-:W-:Y:S06]  /*2340*/  BRA `(.L_x_45) ;  /* 0x00000000000c7947 */ /* 0x000fec0003800000 */
.L_x_38:
[----:B------:R-:W0:Y:S01]  /*2350*/  MUFU.RSQ R8, -QNAN ;  /* 0xffc0000000087908 */ /* 0x000e220000001400 */
[----:B------:R-:W-:Y:S05]  /*2360*/  BRA `(.L_x_45) ;  /* 0x0000000000047947 */ /* 0x000fea0003800000 */
.L_x_37:
[----:B------:R-:W-:-:S07]  /*2370*/  FADD.FTZ R8, R8, R36 ;  /* 0x0000002408087221 */ /* 0x000fce0000010000 */
.L_x_45:
[----:B------:R-:W-:Y:S05]  /*2380*/  BSYNC.RECONVERGENT B2 ;  /* 0x0000000000027941 */ /* 0x000fea0003800200 */
.L_x_35:
[----:B------:R-:W-:-:S04]  /*2390*/  HFMA2 R33, -RZ, RZ, 0, 0 ;  /* 0x00000000ff217431 */ /* 0x000fc800000001ff */
[----:B0-----:R-:W-:Y:S05]  /*23a0*/  RET.REL.NODEC R32 `(_Z14kernel_do_raysP3RayS0_m) ;  /* 0xffffffdc20147950 */ /* 0x001fea0003c3ffff */
.L_x_46:
[----:B------:R-:W-:-:S00]  /*23b0*/  BRA `(.L_x_46) ;  /* 0xfffffffc00fc7947 */ /* 0x000fc0000383ffff */
[----:B------:R-:W-:-:S00]  /*23c0*/  NOP ;  /* 0x0000000000007918 */ /* 0x000fc00000000000 */
        /* <DEDUP_REMOVED lines=11> */
.L_x_49:


//--------------------- .nv.shared.reserved.0     --------------------------
	.section	.nv.shared.reserved.0,"aw",@nobits
	.weak		__nv_reservedSMEM_offset_0_alias
	.size		__nv_reservedSMEM_offset_0_alias, 0, 64
	.other		__nv_reservedSMEM_offset_0_alias,@"STO_CUDA_RESERVED_SHARED STV_DEFAULT"
__nv_reservedSMEM_offset_0_alias:
	.zero		0
	.zero		64


//--------------------- .nv.global                --------------------------
	.section	.nv.global,"aw",@nobits
	.align	8
.nv.global:
	.type		dev_textures,@object
	.size		dev_textures,(dev_polygons - dev_textures)
dev_textures:
	.zero		8
	.type		dev_polygons,@object
	.size		dev_polygons,(dev_lights - dev_polygons)
dev_polygons:
	.zero		8
	.type		dev_lights,@object
	.size		dev_lights,(.L_1 - dev_lights)
dev_lights:
	.zero		8
.L_1:


//--------------------- .nv.constant0._Z14kernel_do_raysP3RayS0_m --------------------------
	.section	.nv.constant0._Z14kernel_do_raysP3RayS0_m,"a",@progbits
	.sectionflags	@""
	.align	4
.nv.constant0._Z14kernel_do_raysP3RayS0_m:
	.zero		920


//--------------------- SYMBOLS --------------------------

	.type		.nv.reservedSmem.offset0,@object
	.size		.nv.reservedSmem.offset0,0x4
